//
// Generated by NVIDIA NVVM Compiler
//
// Compiler Build ID: CL-36424714
// Cuda compilation tools, release 13.0, V13.0.88
// Based on NVVM 20.0.0
//

.version 9.0
.target sm_100
.address_size 64

	// .globl	_Z16mm_kernel_simplePKdS0_Pdi
// _ZZ15mm_kernel_tiledILi8EEvPKdS1_PdiE2sA has been demoted
// _ZZ15mm_kernel_tiledILi8EEvPKdS1_PdiE2sB has been demoted
// _ZZ15mm_kernel_tiledILi16EEvPKdS1_PdiE2sA has been demoted
// _ZZ15mm_kernel_tiledILi16EEvPKdS1_PdiE2sB has been demoted
// _ZZ15mm_kernel_tiledILi32EEvPKdS1_PdiE2sA has been demoted
// _ZZ15mm_kernel_tiledILi32EEvPKdS1_PdiE2sB has been demoted

.visible .entry _Z16mm_kernel_simplePKdS0_Pdi(
	.param .u64 .ptr .align 1 _Z16mm_kernel_simplePKdS0_Pdi_param_0,
	.param .u64 .ptr .align 1 _Z16mm_kernel_simplePKdS0_Pdi_param_1,
	.param .u64 .ptr .align 1 _Z16mm_kernel_simplePKdS0_Pdi_param_2,
	.param .u32 _Z16mm_kernel_simplePKdS0_Pdi_param_3
)
{
	.reg .pred 	%p<10>;
	.reg .b32 	%r<41>;
	.reg .b64 	%rd<67>;
	.reg .b64 	%fd<67>;

	ld.param.u64 	%rd14, [_Z16mm_kernel_simplePKdS0_Pdi_param_0];
	ld.param.u64 	%rd15, [_Z16mm_kernel_simplePKdS0_Pdi_param_1];
	ld.param.u32 	%r17, [_Z16mm_kernel_simplePKdS0_Pdi_param_3];
	cvta.to.global.u64 	%rd1, %rd15;
	cvta.to.global.u64 	%rd2, %rd14;
	mov.u32 	%r18, %ctaid.y;
	mov.u32 	%r19, %ntid.y;
	mov.u32 	%r20, %tid.y;
	mad.lo.s32 	%r1, %r18, %r19, %r20;
	mov.u32 	%r21, %ctaid.x;
	mov.u32 	%r22, %ntid.x;
	mov.u32 	%r23, %tid.x;
	mad.lo.s32 	%r2, %r21, %r22, %r23;
	max.s32 	%r24, %r1, %r2;
	setp.ge.s32 	%p1, %r24, %r17;
	@%p1 bra 	$L__BB0_13;
	mul.lo.s32 	%r3, %r17, %r1;
	and.b32  	%r4, %r17, 7;
	setp.lt.u32 	%p2, %r17, 8;
	mov.f64 	%fd66, 0d0000000000000000;
	mov.b32 	%r39, 0;
	@%p2 bra 	$L__BB0_4;
	and.b32  	%r26, %r17, 2147483640;
	neg.s32 	%r37, %r26;
	mul.wide.s32 	%rd16, %r17, 8;
	add.s64 	%rd3, %rd1, %rd16;
	mul.wide.s32 	%rd17, %r17, 16;
	add.s64 	%rd4, %rd1, %rd17;
	mul.wide.s32 	%rd18, %r17, 24;
	add.s64 	%rd5, %rd1, %rd18;
	mul.wide.s32 	%rd19, %r17, 32;
	add.s64 	%rd6, %rd1, %rd19;
	mul.wide.s32 	%rd20, %r17, 40;
	add.s64 	%rd7, %rd1, %rd20;
	mul.wide.s32 	%rd21, %r17, 48;
	add.s64 	%rd8, %rd1, %rd21;
	mul.wide.s32 	%rd22, %r17, 56;
	add.s64 	%rd9, %rd1, %rd22;
	mul.wide.u32 	%rd23, %r3, 8;
	add.s64 	%rd24, %rd23, %rd2;
	add.s64 	%rd66, %rd24, 32;
	mov.f64 	%fd66, 0d0000000000000000;
	mov.u32 	%r36, %r2;
$L__BB0_3:
	.pragma "nounroll";
	and.b32  	%r39, %r17, 2147483640;
	mul.wide.s32 	%rd25, %r36, 8;
	add.s64 	%rd26, %rd3, %rd25;
	add.s64 	%rd27, %rd4, %rd25;
	add.s64 	%rd28, %rd5, %rd25;
	add.s64 	%rd29, %rd6, %rd25;
	add.s64 	%rd30, %rd7, %rd25;
	add.s64 	%rd31, %rd8, %rd25;
	add.s64 	%rd32, %rd9, %rd25;
	add.s64 	%rd33, %rd1, %rd25;
	ld.global.f64 	%fd16, [%rd66+-32];
	ld.global.f64 	%fd17, [%rd33];
	fma.rn.f64 	%fd18, %fd16, %fd17, %fd66;
	ld.global.f64 	%fd19, [%rd66+-24];
	ld.global.f64 	%fd20, [%rd26];
	fma.rn.f64 	%fd21, %fd19, %fd20, %fd18;
	ld.global.f64 	%fd22, [%rd66+-16];
	ld.global.f64 	%fd23, [%rd27];
	fma.rn.f64 	%fd24, %fd22, %fd23, %fd21;
	ld.global.f64 	%fd25, [%rd66+-8];
	ld.global.f64 	%fd26, [%rd28];
	fma.rn.f64 	%fd27, %fd25, %fd26, %fd24;
	ld.global.f64 	%fd28, [%rd66];
	ld.global.f64 	%fd29, [%rd29];
	fma.rn.f64 	%fd30, %fd28, %fd29, %fd27;
	ld.global.f64 	%fd31, [%rd66+8];
	ld.global.f64 	%fd32, [%rd30];
	fma.rn.f64 	%fd33, %fd31, %fd32, %fd30;
	ld.global.f64 	%fd34, [%rd66+16];
	ld.global.f64 	%fd35, [%rd31];
	fma.rn.f64 	%fd36, %fd34, %fd35, %fd33;
	ld.global.f64 	%fd37, [%rd66+24];
	ld.global.f64 	%fd38, [%rd32];
	fma.rn.f64 	%fd66, %fd37, %fd38, %fd36;
	add.s32 	%r37, %r37, 8;
	shl.b32 	%r27, %r17, 3;
	add.s32 	%r36, %r36, %r27;
	add.s64 	%rd66, %rd66, 64;
	setp.ne.s32 	%p3, %r37, 0;
	@%p3 bra 	$L__BB0_3;
$L__BB0_4:
	setp.eq.s32 	%p4, %r4, 0;
	@%p4 bra 	$L__BB0_12;
	and.b32  	%r12, %r17, 3;
	setp.lt.u32 	%p5, %r4, 4;
	@%p5 bra 	$L__BB0_7;
	add.s32 	%r28, %r39, %r3;
	mul.wide.u32 	%rd34, %r28, 8;
	add.s64 	%rd35, %rd2, %rd34;
	ld.global.f64 	%fd40, [%rd35];
	mad.lo.s32 	%r29, %r39, %r17, %r2;
	mul.wide.s32 	%rd36, %r29, 8;
	add.s64 	%rd37, %rd1, %rd36;
	ld.global.f64 	%fd41, [%rd37];
	fma.rn.f64 	%fd42, %fd40, %fd41, %fd66;
	cvt.u64.u32 	%rd38, %r3;
	cvt.u64.u32 	%rd39, %r39;
	add.s64 	%rd40, %rd39, %rd38;
	shl.b64 	%rd41, %rd40, 3;
	add.s64 	%rd42, %rd2, %rd41;
	ld.global.f64 	%fd43, [%rd42+8];
	mul.wide.s32 	%rd43, %r17, 8;
	add.s64 	%rd44, %rd37, %rd43;
	ld.global.f64 	%fd44, [%rd44];
	fma.rn.f64 	%fd45, %fd43, %fd44, %fd42;
	ld.global.f64 	%fd46, [%rd42+16];
	add.s64 	%rd45, %rd44, %rd43;
	ld.global.f64 	%fd47, [%rd45];
	fma.rn.f64 	%fd48, %fd46, %fd47, %fd45;
	ld.global.f64 	%fd49, [%rd42+24];
	add.s64 	%rd46, %rd45, %rd43;
	ld.global.f64 	%fd50, [%rd46];
	fma.rn.f64 	%fd66, %fd49, %fd50, %fd48;
	add.s32 	%r39, %r39, 4;
$L__BB0_7:
	setp.eq.s32 	%p6, %r12, 0;
	@%p6 bra 	$L__BB0_12;
	setp.eq.s32 	%p7, %r12, 1;
	@%p7 bra 	$L__BB0_10;
	add.s32 	%r30, %r39, %r3;
	mul.wide.u32 	%rd47, %r30, 8;
	add.s64 	%rd48, %rd2, %rd47;
	ld.global.f64 	%fd52, [%rd48];
	mad.lo.s32 	%r31, %r39, %r17, %r2;
	mul.wide.s32 	%rd49, %r31, 8;
	add.s64 	%rd50, %rd1, %rd49;
	ld.global.f64 	%fd53, [%rd50];
	fma.rn.f64 	%fd54, %fd52, %fd53, %fd66;
	cvt.u64.u32 	%rd51, %r3;
	cvt.u64.u32 	%rd52, %r39;
	add.s64 	%rd53, %rd52, %rd51;
	shl.b64 	%rd54, %rd53, 3;
	add.s64 	%rd55, %rd2, %rd54;
	ld.global.f64 	%fd55, [%rd55+8];
	mul.wide.s32 	%rd56, %r17, 8;
	add.s64 	%rd57, %rd50, %rd56;
	ld.global.f64 	%fd56, [%rd57];
	fma.rn.f64 	%fd66, %fd55, %fd56, %fd54;
	add.s32 	%r39, %r39, 2;
$L__BB0_10:
	and.b32  	%r32, %r17, 1;
	setp.eq.b32 	%p8, %r32, 1;
	not.pred 	%p9, %p8;
	@%p9 bra 	$L__BB0_12;
	add.s32 	%r33, %r39, %r3;
	mul.wide.u32 	%rd58, %r33, 8;
	add.s64 	%rd59, %rd2, %rd58;
	ld.global.f64 	%fd57, [%rd59];
	mad.lo.s32 	%r34, %r39, %r17, %r2;
	mul.wide.s32 	%rd60, %r34, 8;
	add.s64 	%rd61, %rd1, %rd60;
	ld.global.f64 	%fd58, [%rd61];
	fma.rn.f64 	%fd66, %fd57, %fd58, %fd66;
$L__BB0_12:
	ld.param.u64 	%rd65, [_Z16mm_kernel_simplePKdS0_Pdi_param_2];
	add.s32 	%r35, %r3, %r2;
	cvta.to.global.u64 	%rd62, %rd65;
	mul.wide.s32 	%rd63, %r35, 8;
	add.s64 	%rd64, %rd62, %rd63;
	st.global.f64 	[%rd64], %fd66;
$L__BB0_13:
	ret;

}
	// .globl	_Z15mm_kernel_tiledILi8EEvPKdS1_Pdi
.visible .entry _Z15mm_kernel_tiledILi8EEvPKdS1_Pdi(
	.param .u64 .ptr .align 1 _Z15mm_kernel_tiledILi8EEvPKdS1_Pdi_param_0,
	.param .u64 .ptr .align 1 _Z15mm_kernel_tiledILi8EEvPKdS1_Pdi_param_1,
	.param .u64 .ptr .align 1 _Z15mm_kernel_tiledILi8EEvPKdS1_Pdi_param_2,
	.param .u32 _Z15mm_kernel_tiledILi8EEvPKdS1_Pdi_param_3
)
{
	.reg .pred 	%p<18>;
	.reg .b32 	%r<65>;
	.reg .b64 	%rd<20>;
	.reg .b64 	%fd<109>;
	// demoted variable
	.shared .align 8 .b8 _ZZ15mm_kernel_tiledILi8EEvPKdS1_PdiE2sA[512];
	// demoted variable
	.shared .align 8 .b8 _ZZ15mm_kernel_tiledILi8EEvPKdS1_PdiE2sB[512];
	ld.param.u64 	%rd5, [_Z15mm_kernel_tiledILi8EEvPKdS1_Pdi_param_0];
	ld.param.u64 	%rd6, [_Z15mm_kernel_tiledILi8EEvPKdS1_Pdi_param_1];
	ld.param.u32 	%r33, [_Z15mm_kernel_tiledILi8EEvPKdS1_Pdi_param_3];
	cvta.to.global.u64 	%rd1, %rd6;
	cvta.to.global.u64 	%rd2, %rd5;
	mov.u32 	%r34, %ctaid.y;
	shl.b32 	%r35, %r34, 3;
	mov.u32 	%r1, %tid.y;
	add.s32 	%r2, %r35, %r1;
	mov.u32 	%r36, %ctaid.x;
	shl.b32 	%r3, %r36, 3;
	mov.u32 	%r4, %tid.x;
	add.s32 	%r5, %r3, %r4;
	setp.lt.s32 	%p1, %r33, 1;
	mov.f64 	%fd108, 0d0000000000000000;
	@%p1 bra 	$L__BB1_19;
	add.s32 	%r6, %r33, 7;
	shl.b32 	%r38, %r1, 6;
	mov.u32 	%r39, _ZZ15mm_kernel_tiledILi8EEvPKdS1_PdiE2sA;
	add.s32 	%r7, %r39, %r38;
	shl.b32 	%r40, %r4, 3;
	add.s32 	%r8, %r7, %r40;
	mul.lo.s32 	%r9, %r33, %r2;
	mov.u32 	%r41, _ZZ15mm_kernel_tiledILi8EEvPKdS1_PdiE2sB;
	add.s32 	%r11, %r41, %r40;
	add.s32 	%r10, %r11, %r38;
	setp.lt.u32 	%p2, %r33, 9;
	mov.f64 	%fd108, 0d0000000000000000;
	mov.b32 	%r64, 0;
	@%p2 bra 	$L__BB1_13;
	shr.u32 	%r42, %r6, 3;
	and.b32  	%r43, %r42, 268435454;
	neg.s32 	%r63, %r43;
	add.s32 	%r44, %r1, 8;
	mad.lo.s32 	%r45, %r33, %r44, %r4;
	add.s32 	%r61, %r45, %r3;
	shl.b32 	%r14, %r33, 4;
	mad.lo.s32 	%r46, %r1, %r33, %r4;
	add.s32 	%r60, %r46, %r3;
	add.s32 	%r58, %r4, %r9;
	mov.f64 	%fd108, 0d0000000000000000;
	mov.u32 	%r59, %r4;
	mov.u32 	%r62, %r1;
$L__BB1_3:
	setp.ge.u32 	%p3, %r2, %r33;
	setp.ge.s32 	%p4, %r59, %r33;
	mul.wide.s32 	%rd7, %r58, 8;
	add.s64 	%rd3, %rd2, %rd7;
	mov.f64 	%fd100, 0d0000000000000000;
	or.pred  	%p5, %p3, %p4;
	@%p5 bra 	$L__BB1_5;
	ld.global.f64 	%fd100, [%rd3];
$L__BB1_5:
	st.shared.f64 	[%r8], %fd100;
	mov.f64 	%fd101, 0d0000000000000000;
	max.s32 	%r47, %r5, %r62;
	setp.ge.s32 	%p6, %r47, %r33;
	@%p6 bra 	$L__BB1_7;
	mul.wide.s32 	%rd8, %r60, 8;
	add.s64 	%rd9, %rd1, %rd8;
	ld.global.f64 	%fd101, [%rd9];
$L__BB1_7:
	st.shared.f64 	[%r10], %fd101;
	bar.sync 	0;
	ld.shared.f64 	%fd27, [%r7];
	ld.shared.f64 	%fd28, [%r11];
	fma.rn.f64 	%fd29, %fd27, %fd28, %fd108;
	ld.shared.f64 	%fd30, [%r7+8];
	ld.shared.f64 	%fd31, [%r11+64];
	fma.rn.f64 	%fd32, %fd30, %fd31, %fd29;
	ld.shared.f64 	%fd33, [%r7+16];
	ld.shared.f64 	%fd34, [%r11+128];
	fma.rn.f64 	%fd35, %fd33, %fd34, %fd32;
	ld.shared.f64 	%fd36, [%r7+24];
	ld.shared.f64 	%fd37, [%r11+192];
	fma.rn.f64 	%fd38, %fd36, %fd37, %fd35;
	ld.shared.f64 	%fd39, [%r7+32];
	ld.shared.f64 	%fd40, [%r11+256];
	fma.rn.f64 	%fd41, %fd39, %fd40, %fd38;
	ld.shared.f64 	%fd42, [%r7+40];
	ld.shared.f64 	%fd43, [%r11+320];
	fma.rn.f64 	%fd44, %fd42, %fd43, %fd41;
	ld.shared.f64 	%fd45, [%r7+48];
	ld.shared.f64 	%fd46, [%r11+384];
	fma.rn.f64 	%fd47, %fd45, %fd46, %fd44;
	ld.shared.f64 	%fd48, [%r7+56];
	ld.shared.f64 	%fd49, [%r11+448];
	fma.rn.f64 	%fd6, %fd48, %fd49, %fd47;
	bar.sync 	0;
	add.s32 	%r48, %r59, 8;
	setp.ge.s32 	%p8, %r48, %r33;
	mov.f64 	%fd102, 0d0000000000000000;
	or.pred  	%p9, %p3, %p8;
	@%p9 bra 	$L__BB1_9;
	ld.global.f64 	%fd102, [%rd3+64];
$L__BB1_9:
	st.shared.f64 	[%r8], %fd102;
	add.s32 	%r49, %r62, 8;
	mov.f64 	%fd103, 0d0000000000000000;
	max.s32 	%r50, %r5, %r49;
	setp.ge.s32 	%p10, %r50, %r33;
	@%p10 bra 	$L__BB1_11;
	mul.wide.s32 	%rd10, %r61, 8;
	add.s64 	%rd11, %rd1, %rd10;
	ld.global.f64 	%fd103, [%rd11];
$L__BB1_11:
	st.shared.f64 	[%r10], %fd103;
	bar.sync 	0;
	ld.shared.f64 	%fd51, [%r7];
	ld.shared.f64 	%fd52, [%r11];
	fma.rn.f64 	%fd53, %fd51, %fd52, %fd6;
	ld.shared.f64 	%fd54, [%r7+8];
	ld.shared.f64 	%fd55, [%r11+64];
	fma.rn.f64 	%fd56, %fd54, %fd55, %fd53;
	ld.shared.f64 	%fd57, [%r7+16];
	ld.shared.f64 	%fd58, [%r11+128];
	fma.rn.f64 	%fd59, %fd57, %fd58, %fd56;
	ld.shared.f64 	%fd60, [%r7+24];
	ld.shared.f64 	%fd61, [%r11+192];
	fma.rn.f64 	%fd62, %fd60, %fd61, %fd59;
	ld.shared.f64 	%fd63, [%r7+32];
	ld.shared.f64 	%fd64, [%r11+256];
	fma.rn.f64 	%fd65, %fd63, %fd64, %fd62;
	ld.shared.f64 	%fd66, [%r7+40];
	ld.shared.f64 	%fd67, [%r11+320];
	fma.rn.f64 	%fd68, %fd66, %fd67, %fd65;
	ld.shared.f64 	%fd69, [%r7+48];
	ld.shared.f64 	%fd70, [%r11+384];
	fma.rn.f64 	%fd71, %fd69, %fd70, %fd68;
	ld.shared.f64 	%fd72, [%r7+56];
	ld.shared.f64 	%fd73, [%r11+448];
	fma.rn.f64 	%fd108, %fd72, %fd73, %fd71;
	bar.sync 	0;
	add.s32 	%r63, %r63, 2;
	add.s32 	%r62, %r62, 16;
	add.s32 	%r61, %r61, %r14;
	add.s32 	%r60, %r60, %r14;
	add.s32 	%r59, %r59, 16;
	add.s32 	%r58, %r58, 16;
	setp.ne.s32 	%p11, %r63, 0;
	@%p11 bra 	$L__BB1_3;
	and.b32  	%r64, %r6, 2147483632;
$L__BB1_13:
	and.b32  	%r51, %r6, 8;
	setp.eq.s32 	%p12, %r51, 0;
	@%p12 bra 	$L__BB1_19;
	setp.ge.u32 	%p13, %r2, %r33;
	add.s32 	%r52, %r64, %r4;
	add.s32 	%r32, %r64, %r1;
	setp.ge.s32 	%p14, %r52, %r33;
	mov.f64 	%fd106, 0d0000000000000000;
	or.pred  	%p15, %p13, %p14;
	@%p15 bra 	$L__BB1_16;
	add.s32 	%r53, %r52, %r9;
	mul.wide.s32 	%rd12, %r53, 8;
	add.s64 	%rd13, %rd2, %rd12;
	ld.global.f64 	%fd106, [%rd13];
$L__BB1_16:
	st.shared.f64 	[%r8], %fd106;
	mov.f64 	%fd107, 0d0000000000000000;
	max.s32 	%r54, %r5, %r32;
	setp.ge.s32 	%p16, %r54, %r33;
	@%p16 bra 	$L__BB1_18;
	mad.lo.s32 	%r55, %r32, %r33, %r5;
	mul.wide.s32 	%rd14, %r55, 8;
	add.s64 	%rd15, %rd1, %rd14;
	ld.global.f64 	%fd107, [%rd15];
$L__BB1_18:
	st.shared.f64 	[%r10], %fd107;
	bar.sync 	0;
	ld.shared.f64 	%fd76, [%r7];
	ld.shared.f64 	%fd77, [%r11];
	fma.rn.f64 	%fd78, %fd76, %fd77, %fd108;
	ld.shared.f64 	%fd79, [%r7+8];
	ld.shared.f64 	%fd80, [%r11+64];
	fma.rn.f64 	%fd81, %fd79, %fd80, %fd78;
	ld.shared.f64 	%fd82, [%r7+16];
	ld.shared.f64 	%fd83, [%r11+128];
	fma.rn.f64 	%fd84, %fd82, %fd83, %fd81;
	ld.shared.f64 	%fd85, [%r7+24];
	ld.shared.f64 	%fd86, [%r11+192];
	fma.rn.f64 	%fd87, %fd85, %fd86, %fd84;
	ld.shared.f64 	%fd88, [%r7+32];
	ld.shared.f64 	%fd89, [%r11+256];
	fma.rn.f64 	%fd90, %fd88, %fd89, %fd87;
	ld.shared.f64 	%fd91, [%r7+40];
	ld.shared.f64 	%fd92, [%r11+320];
	fma.rn.f64 	%fd93, %fd91, %fd92, %fd90;
	ld.shared.f64 	%fd94, [%r7+48];
	ld.shared.f64 	%fd95, [%r11+384];
	fma.rn.f64 	%fd96, %fd94, %fd95, %fd93;
	ld.shared.f64 	%fd97, [%r7+56];
	ld.shared.f64 	%fd98, [%r11+448];
	fma.rn.f64 	%fd108, %fd97, %fd98, %fd96;
	bar.sync 	0;
$L__BB1_19:
	max.s32 	%r56, %r2, %r5;
	setp.ge.s32 	%p17, %r56, %r33;
	@%p17 bra 	$L__BB1_21;
	ld.param.u64 	%rd19, [_Z15mm_kernel_tiledILi8EEvPKdS1_Pdi_param_2];
	mad.lo.s32 	%r57, %r33, %r2, %r5;
	cvta.to.global.u64 	%rd16, %rd19;
	mul.wide.s32 	%rd17, %r57, 8;
	add.s64 	%rd18, %rd16, %rd17;
	st.global.f64 	[%rd18], %fd108;
$L__BB1_21:
	ret;

}
	// .globl	_Z15mm_kernel_tiledILi16EEvPKdS1_Pdi
.visible .entry _Z15mm_kernel_tiledILi16EEvPKdS1_Pdi(
	.param .u64 .ptr .align 1 _Z15mm_kernel_tiledILi16EEvPKdS1_Pdi_param_0,
	.param .u64 .ptr .align 1 _Z15mm_kernel_tiledILi16EEvPKdS1_Pdi_param_1,
	.param .u64 .ptr .align 1 _Z15mm_kernel_tiledILi16EEvPKdS1_Pdi_param_2,
	.param .u32 _Z15mm_kernel_tiledILi16EEvPKdS1_Pdi_param_3
)
{
	.reg .pred 	%p<8>;
	.reg .b32 	%r<43>;
	.reg .b64 	%rd<13>;
	.reg .b64 	%fd<63>;
	// demoted variable
	.shared .align 8 .b8 _ZZ15mm_kernel_tiledILi16EEvPKdS1_PdiE2sA[2048];
	// demoted variable
	.shared .align 8 .b8 _ZZ15mm_kernel_tiledILi16EEvPKdS1_PdiE2sB[2048];
	ld.param.u64 	%rd4, [_Z15mm_kernel_tiledILi16EEvPKdS1_Pdi_param_0];
	ld.param.u64 	%rd5, [_Z15mm_kernel_tiledILi16EEvPKdS1_Pdi_param_1];
	ld.param.u64 	%rd6, [_Z15mm_kernel_tiledILi16EEvPKdS1_Pdi_param_2];
	ld.param.u32 	%r24, [_Z15mm_kernel_tiledILi16EEvPKdS1_Pdi_param_3];
	mov.u32 	%r25, %ctaid.y;
	shl.b32 	%r26, %r25, 4;
	mov.u32 	%r40, %tid.y;
	add.s32 	%r2, %r26, %r40;
	mov.u32 	%r27, %ctaid.x;
	shl.b32 	%r3, %r27, 4;
	mov.u32 	%r38, %tid.x;
	add.s32 	%r5, %r3, %r38;
	setp.lt.s32 	%p1, %r24, 1;
	mov.f64 	%fd62, 0d0000000000000000;
	@%p1 bra 	$L__BB2_7;
	add.s32 	%r28, %r24, 15;
	shr.u32 	%r29, %r28, 4;
	shl.b32 	%r30, %r40, 7;
	mov.u32 	%r31, _ZZ15mm_kernel_tiledILi16EEvPKdS1_PdiE2sA;
	add.s32 	%r6, %r31, %r30;
	shl.b32 	%r32, %r38, 3;
	add.s32 	%r7, %r6, %r32;
	mov.u32 	%r33, _ZZ15mm_kernel_tiledILi16EEvPKdS1_PdiE2sB;
	add.s32 	%r9, %r33, %r32;
	add.s32 	%r8, %r9, %r30;
	neg.s32 	%r42, %r29;
	mad.lo.s32 	%r34, %r40, %r24, %r38;
	add.s32 	%r41, %r34, %r3;
	shl.b32 	%r12, %r24, 4;
	mad.lo.s32 	%r39, %r24, %r2, %r38;
	cvta.to.global.u64 	%rd1, %rd4;
	cvta.to.global.u64 	%rd2, %rd5;
	mov.f64 	%fd62, 0d0000000000000000;
$L__BB2_2:
	setp.ge.u32 	%p2, %r2, %r24;
	mul.wide.s32 	%rd7, %r39, 8;
	add.s64 	%rd3, %rd1, %rd7;
	setp.ge.s32 	%p3, %r38, %r24;
	mov.f64 	%fd60, 0d0000000000000000;
	or.pred  	%p4, %p2, %p3;
	@%p4 bra 	$L__BB2_4;
	ld.global.f64 	%fd60, [%rd3];
$L__BB2_4:
	st.shared.f64 	[%r7], %fd60;
	mov.f64 	%fd61, 0d0000000000000000;
	max.s32 	%r35, %r5, %r40;
	setp.ge.s32 	%p5, %r35, %r24;
	@%p5 bra 	$L__BB2_6;
	mul.wide.s32 	%rd8, %r41, 8;
	add.s64 	%rd9, %rd2, %rd8;
	ld.global.f64 	%fd61, [%rd9];
$L__BB2_6:
	st.shared.f64 	[%r8], %fd61;
	bar.sync 	0;
	ld.shared.f64 	%fd12, [%r6];
	ld.shared.f64 	%fd13, [%r9];
	fma.rn.f64 	%fd14, %fd12, %fd13, %fd62;
	ld.shared.f64 	%fd15, [%r6+8];
	ld.shared.f64 	%fd16, [%r9+128];
	fma.rn.f64 	%fd17, %fd15, %fd16, %fd14;
	ld.shared.f64 	%fd18, [%r6+16];
	ld.shared.f64 	%fd19, [%r9+256];
	fma.rn.f64 	%fd20, %fd18, %fd19, %fd17;
	ld.shared.f64 	%fd21, [%r6+24];
	ld.shared.f64 	%fd22, [%r9+384];
	fma.rn.f64 	%fd23, %fd21, %fd22, %fd20;
	ld.shared.f64 	%fd24, [%r6+32];
	ld.shared.f64 	%fd25, [%r9+512];
	fma.rn.f64 	%fd26, %fd24, %fd25, %fd23;
	ld.shared.f64 	%fd27, [%r6+40];
	ld.shared.f64 	%fd28, [%r9+640];
	fma.rn.f64 	%fd29, %fd27, %fd28, %fd26;
	ld.shared.f64 	%fd30, [%r6+48];
	ld.shared.f64 	%fd31, [%r9+768];
	fma.rn.f64 	%fd32, %fd30, %fd31, %fd29;
	ld.shared.f64 	%fd33, [%r6+56];
	ld.shared.f64 	%fd34, [%r9+896];
	fma.rn.f64 	%fd35, %fd33, %fd34, %fd32;
	ld.shared.f64 	%fd36, [%r6+64];
	ld.shared.f64 	%fd37, [%r9+1024];
	fma.rn.f64 	%fd38, %fd36, %fd37, %fd35;
	ld.shared.f64 	%fd39, [%r6+72];
	ld.shared.f64 	%fd40, [%r9+1152];
	fma.rn.f64 	%fd41, %fd39, %fd40, %fd38;
	ld.shared.f64 	%fd42, [%r6+80];
	ld.shared.f64 	%fd43, [%r9+1280];
	fma.rn.f64 	%fd44, %fd42, %fd43, %fd41;
	ld.shared.f64 	%fd45, [%r6+88];
	ld.shared.f64 	%fd46, [%r9+1408];
	fma.rn.f64 	%fd47, %fd45, %fd46, %fd44;
	ld.shared.f64 	%fd48, [%r6+96];
	ld.shared.f64 	%fd49, [%r9+1536];
	fma.rn.f64 	%fd50, %fd48, %fd49, %fd47;
	ld.shared.f64 	%fd51, [%r6+104];
	ld.shared.f64 	%fd52, [%r9+1664];
	fma.rn.f64 	%fd53, %fd51, %fd52, %fd50;
	ld.shared.f64 	%fd54, [%r6+112];
	ld.shared.f64 	%fd55, [%r9+1792];
	fma.rn.f64 	%fd56, %fd54, %fd55, %fd53;
	ld.shared.f64 	%fd57, [%r6+120];
	ld.shared.f64 	%fd58, [%r9+1920];
	fma.rn.f64 	%fd62, %fd57, %fd58, %fd56;
	bar.sync 	0;
	add.s32 	%r42, %r42, 1;
	setp.ne.s32 	%p6, %r42, 0;
	add.s32 	%r41, %r41, %r12;
	add.s32 	%r40, %r40, 16;
	add.s32 	%r39, %r39, 16;
	add.s32 	%r38, %r38, 16;
	@%p6 bra 	$L__BB2_2;
$L__BB2_7:
	max.s32 	%r36, %r2, %r5;
	setp.ge.s32 	%p7, %r36, %r24;
	@%p7 bra 	$L__BB2_9;
	mad.lo.s32 	%r37, %r24, %r2, %r5;
	cvta.to.global.u64 	%rd10, %rd6;
	mul.wide.s32 	%rd11, %r37, 8;
	add.s64 	%rd12, %rd10, %rd11;
	st.global.f64 	[%rd12], %fd62;
$L__BB2_9:
	ret;

}
	// .globl	_Z15mm_kernel_tiledILi32EEvPKdS1_Pdi
.visible .entry _Z15mm_kernel_tiledILi32EEvPKdS1_Pdi(
	.param .u64 .ptr .align 1 _Z15mm_kernel_tiledILi32EEvPKdS1_Pdi_param_0,
	.param .u64 .ptr .align 1 _Z15mm_kernel_tiledILi32EEvPKdS1_Pdi_param_1,
	.param .u64 .ptr .align 1 _Z15mm_kernel_tiledILi32EEvPKdS1_Pdi_param_2,
	.param .u32 _Z15mm_kernel_tiledILi32EEvPKdS1_Pdi_param_3
)
{
	.reg .pred 	%p<8>;
	.reg .b32 	%r<43>;
	.reg .b64 	%rd<13>;
	.reg .b64 	%fd<111>;
	// demoted variable
	.shared .align 8 .b8 _ZZ15mm_kernel_tiledILi32EEvPKdS1_PdiE2sA[8192];
	// demoted variable
	.shared .align 8 .b8 _ZZ15mm_kernel_tiledILi32EEvPKdS1_PdiE2sB[8192];
	ld.param.u64 	%rd4, [_Z15mm_kernel_tiledILi32EEvPKdS1_Pdi_param_0];
	ld.param.u64 	%rd5, [_Z15mm_kernel_tiledILi32EEvPKdS1_Pdi_param_1];
	ld.param.u64 	%rd6, [_Z15mm_kernel_tiledILi32EEvPKdS1_Pdi_param_2];
	ld.param.u32 	%r24, [_Z15mm_kernel_tiledILi32EEvPKdS1_Pdi_param_3];
	mov.u32 	%r25, %ctaid.y;
	shl.b32 	%r26, %r25, 5;
	mov.u32 	%r40, %tid.y;
	add.s32 	%r2, %r26, %r40;
	mov.u32 	%r27, %ctaid.x;
	shl.b32 	%r3, %r27, 5;
	mov.u32 	%r38, %tid.x;
	add.s32 	%r5, %r3, %r38;
	setp.lt.s32 	%p1, %r24, 1;
	mov.f64 	%fd110, 0d0000000000000000;
	@%p1 bra 	$L__BB3_7;
	add.s32 	%r28, %r24, 31;
	shr.u32 	%r29, %r28, 5;
	shl.b32 	%r30, %r40, 8;
	mov.u32 	%r31, _ZZ15mm_kernel_tiledILi32EEvPKdS1_PdiE2sA;
	add.s32 	%r6, %r31, %r30;
	shl.b32 	%r32, %r38, 3;
	add.s32 	%r7, %r6, %r32;
	mov.u32 	%r33, _ZZ15mm_kernel_tiledILi32EEvPKdS1_PdiE2sB;
	add.s32 	%r9, %r33, %r32;
	add.s32 	%r8, %r9, %r30;
	neg.s32 	%r42, %r29;
	mad.lo.s32 	%r34, %r40, %r24, %r38;
	add.s32 	%r41, %r34, %r3;
	shl.b32 	%r12, %r24, 5;
	mad.lo.s32 	%r39, %r24, %r2, %r38;
	cvta.to.global.u64 	%rd1, %rd4;
	cvta.to.global.u64 	%rd2, %rd5;
	mov.f64 	%fd110, 0d0000000000000000;
$L__BB3_2:
	setp.ge.u32 	%p2, %r2, %r24;
	mul.wide.s32 	%rd7, %r39, 8;
	add.s64 	%rd3, %rd1, %rd7;
	setp.ge.s32 	%p3, %r38, %r24;
	mov.f64 	%fd108, 0d0000000000000000;
	or.pred  	%p4, %p2, %p3;
	@%p4 bra 	$L__BB3_4;
	ld.global.f64 	%fd108, [%rd3];
$L__BB3_4:
	st.shared.f64 	[%r7], %fd108;
	mov.f64 	%fd109, 0d0000000000000000;
	max.s32 	%r35, %r5, %r40;
	setp.ge.s32 	%p5, %r35, %r24;
	@%p5 bra 	$L__BB3_6;
	mul.wide.s32 	%rd8, %r41, 8;
	add.s64 	%rd9, %rd2, %rd8;
	ld.global.f64 	%fd109, [%rd9];
$L__BB3_6:
	st.shared.f64 	[%r8], %fd109;
	bar.sync 	0;
	ld.shared.f64 	%fd12, [%r6];
	ld.shared.f64 	%fd13, [%r9];
	fma.rn.f64 	%fd14, %fd12, %fd13, %fd110;
	ld.shared.f64 	%fd15, [%r6+8];
	ld.shared.f64 	%fd16, [%r9+256];
	fma.rn.f64 	%fd17, %fd15, %fd16, %fd14;
	ld.shared.f64 	%fd18, [%r6+16];
	ld.shared.f64 	%fd19, [%r9+512];
	fma.rn.f64 	%fd20, %fd18, %fd19, %fd17;
	ld.shared.f64 	%fd21, [%r6+24];
	ld.shared.f64 	%fd22, [%r9+768];
	fma.rn.f64 	%fd23, %fd21, %fd22, %fd20;
	ld.shared.f64 	%fd24, [%r6+32];
	ld.shared.f64 	%fd25, [%r9+1024];
	fma.rn.f64 	%fd26, %fd24, %fd25, %fd23;
	ld.shared.f64 	%fd27, [%r6+40];
	ld.shared.f64 	%fd28, [%r9+1280];
	fma.rn.f64 	%fd29, %fd27, %fd28, %fd26;
	ld.shared.f64 	%fd30, [%r6+48];
	ld.shared.f64 	%fd31, [%r9+1536];
	fma.rn.f64 	%fd32, %fd30, %fd31, %fd29;
	ld.shared.f64 	%fd33, [%r6+56];
	ld.shared.f64 	%fd34, [%r9+1792];
	fma.rn.f64 	%fd35, %fd33, %fd34, %fd32;
	ld.shared.f64 	%fd36, [%r6+64];
	ld.shared.f64 	%fd37, [%r9+2048];
	fma.rn.f64 	%fd38, %fd36, %fd37, %fd35;
	ld.shared.f64 	%fd39, [%r6+72];
	ld.shared.f64 	%fd40, [%r9+2304];
	fma.rn.f64 	%fd41, %fd39, %fd40, %fd38;
	ld.shared.f64 	%fd42, [%r6+80];
	ld.shared.f64 	%fd43, [%r9+2560];
	fma.rn.f64 	%fd44, %fd42, %fd43, %fd41;
	ld.shared.f64 	%fd45, [%r6+88];
	ld.shared.f64 	%fd46, [%r9+2816];
	fma.rn.f64 	%fd47, %fd45, %fd46, %fd44;
	ld.shared.f64 	%fd48, [%r6+96];
	ld.shared.f64 	%fd49, [%r9+3072];
	fma.rn.f64 	%fd50, %fd48, %fd49, %fd47;
	ld.shared.f64 	%fd51, [%r6+104];
	ld.shared.f64 	%fd52, [%r9+3328];
	fma.rn.f64 	%fd53, %fd51, %fd52, %fd50;
	ld.shared.f64 	%fd54, [%r6+112];
	ld.shared.f64 	%fd55, [%r9+3584];
	fma.rn.f64 	%fd56, %fd54, %fd55, %fd53;
	ld.shared.f64 	%fd57, [%r6+120];
	ld.shared.f64 	%fd58, [%r9+3840];
	fma.rn.f64 	%fd59, %fd57, %fd58, %fd56;
	ld.shared.f64 	%fd60, [%r6+128];
	ld.shared.f64 	%fd61, [%r9+4096];
	fma.rn.f64 	%fd62, %fd60, %fd61, %fd59;
	ld.shared.f64 	%fd63, [%r6+136];
	ld.shared.f64 	%fd64, [%r9+4352];
	fma.rn.f64 	%fd65, %fd63, %fd64, %fd62;
	ld.shared.f64 	%fd66, [%r6+144];
	ld.shared.f64 	%fd67, [%r9+4608];
	fma.rn.f64 	%fd68, %fd66, %fd67, %fd65;
	ld.shared.f64 	%fd69, [%r6+152];
	ld.shared.f64 	%fd70, [%r9+4864];
	fma.rn.f64 	%fd71, %fd69, %fd70, %fd68;
	ld.shared.f64 	%fd72, [%r6+160];
	ld.shared.f64 	%fd73, [%r9+5120];
	fma.rn.f64 	%fd74, %fd72, %fd73, %fd71;
	ld.shared.f64 	%fd75, [%r6+168];
	ld.shared.f64 	%fd76, [%r9+5376];
	fma.rn.f64 	%fd77, %fd75, %fd76, %fd74;
	ld.shared.f64 	%fd78, [%r6+176];
	ld.shared.f64 	%fd79, [%r9+5632];
	fma.rn.f64 	%fd80, %fd78, %fd79, %fd77;
	ld.shared.f64 	%fd81, [%r6+184];
	ld.shared.f64 	%fd82, [%r9+5888];
	fma.rn.f64 	%fd83, %fd81, %fd82, %fd80;
	ld.shared.f64 	%fd84, [%r6+192];
	ld.shared.f64 	%fd85, [%r9+6144];
	fma.rn.f64 	%fd86, %fd84, %fd85, %fd83;
	ld.shared.f64 	%fd87, [%r6+200];
	ld.shared.f64 	%fd88, [%r9+6400];
	fma.rn.f64 	%fd89, %fd87, %fd88, %fd86;
	ld.shared.f64 	%fd90, [%r6+208];
	ld.shared.f64 	%fd91, [%r9+6656];
	fma.rn.f64 	%fd92, %fd90, %fd91, %fd89;
	ld.shared.f64 	%fd93, [%r6+216];
	ld.shared.f64 	%fd94, [%r9+6912];
	fma.rn.f64 	%fd95, %fd93, %fd94, %fd92;
	ld.shared.f64 	%fd96, [%r6+224];
	ld.shared.f64 	%fd97, [%r9+7168];
	fma.rn.f64 	%fd98, %fd96, %fd97, %fd95;
	ld.shared.f64 	%fd99, [%r6+232];
	ld.shared.f64 	%fd100, [%r9+7424];
	fma.rn.f64 	%fd101, %fd99, %fd100, %fd98;
	ld.shared.f64 	%fd102, [%r6+240];
	ld.shared.f64 	%fd103, [%r9+7680];
	fma.rn.f64 	%fd104, %fd102, %fd103, %fd101;
	ld.shared.f64 	%fd105, [%r6+248];
	ld.shared.f64 	%fd106, [%r9+7936];
	fma.rn.f64 	%fd110, %fd105, %fd106, %fd104;
	bar.sync 	0;
	add.s32 	%r42, %r42, 1;
	setp.ne.s32 	%p6, %r42, 0;
	add.s32 	%r41, %r41, %r12;
	add.s32 	%r40, %r40, 32;
	add.s32 	%r39, %r39, 32;
	add.s32 	%r38, %r38, 32;
	@%p6 bra 	$L__BB3_2;
$L__BB3_7:
	max.s32 	%r36, %r2, %r5;
	setp.ge.s32 	%p7, %r36, %r24;
	@%p7 bra 	$L__BB3_9;
	mad.lo.s32 	%r37, %r24, %r2, %r5;
	cvta.to.global.u64 	%rd10, %rd6;
	mul.wide.s32 	%rd11, %r37, 8;
	add.s64 	%rd12, %rd10, %rd11;
	st.global.f64 	[%rd12], %fd110;
$L__BB3_9:
	ret;

}


// ===== COMPILED SASS (sm_100) =====

	.target	sm_100

	.elftype	@"ET_EXEC"


//--------------------- .note.nv.tkinfo           --------------------------
	.section	.note.nv.tkinfo,"",@"SHT_NOTE"
	.sectionflags	@"SHF_NOTE_NV_TKINFO"
	.tkinfo
        /*0018*/ 	.word	0x00000002
        /*0030*/ 	.string	""
        /*0030*/ 	.string	"ptxas"
        /*0030*/ 	.string	"Cuda compilation tools, release 13.0, V13.0.88"
        /*0030*/ 	.string	"Build cuda_13.0.r13.0/compiler.36424714_0"
        /*0030*/ 	.string	"-arch sm_100 -m 64 "



//--------------------- .note.nv.cuinfo           --------------------------
	.section	.note.nv.cuinfo,"",@"SHT_NOTE"
	.sectionflags	@"SHF_NOTE_NV_CUINFO"
        /*0018*/ 	.short	0x0002
        /*001a*/ 	.short	0x0064
        /*001c*/ 	.short	0x0082
	.zero		2


//--------------------- .nv.info                  --------------------------
	.section	.nv.info,"",@"SHT_CUDA_INFO"
	.align	4


	//----- nvinfo : EIATTR_REGCOUNT
	.align		4
        /*0000*/ 	.byte	0x04, 0x2f
        /*0002*/ 	.short	(.L_1 - .L_0)
	.align		4
.L_0:
        /*0004*/ 	.word	index@(_Z16mm_kernel_simplePKdS0_Pdi)
        /*0008*/ 	.word	0x0000001e


	//----- nvinfo : EIATTR_FRAME_SIZE
	.align		4
.L_1:
        /*000c*/ 	.byte	0x04, 0x11
        /*000e*/ 	.short	(.L_3 - .L_2)
	.align		4
.L_2:
        /*0010*/ 	.word	index@(_Z16mm_kernel_simplePKdS0_Pdi)
        /*0014*/ 	.word	0x00000000


	//----- nvinfo : EIATTR_REGCOUNT
	.align		4
.L_3:
        /*0018*/ 	.byte	0x04, 0x2f
        /*001a*/ 	.short	(.L_5 - .L_4)
	.align		4
.L_4:
        /*001c*/ 	.word	index@(_Z15mm_kernel_tiledILi8EEvPKdS1_Pdi)
        /*0020*/ 	.word	0x00000020


	//----- nvinfo : EIATTR_FRAME_SIZE
	.align		4
.L_5:
        /*0024*/ 	.byte	0x04, 0x11
        /*0026*/ 	.short	(.L_7 - .L_6)
	.align		4
.L_6:
        /*0028*/ 	.word	index@(_Z15mm_kernel_tiledILi8EEvPKdS1_Pdi)
        /*002c*/ 	.word	0x00000000


	//----- nvinfo : EIATTR_REGCOUNT
	.align		4
.L_7:
        /*0030*/ 	.byte	0x04, 0x2f
        /*0032*/ 	.short	(.L_9 - .L_8)
	.align		4
.L_8:
        /*0034*/ 	.word	index@(_Z15mm_kernel_tiledILi16EEvPKdS1_Pdi)
        /*0038*/ 	.word	0x00000020


	//----- nvinfo : EIATTR_FRAME_SIZE
	.align		4
.L_9:
        /*003c*/ 	.byte	0x04, 0x11
        /*003e*/ 	.short	(.L_11 - .L_10)
	.align		4
.L_10:
        /*0040*/ 	.word	index@(_Z15mm_kernel_tiledILi16EEvPKdS1_Pdi)
        /*0044*/ 	.word	0x00000000


	//----- nvinfo : EIATTR_REGCOUNT
	.align		4
.L_11:
        /*0048*/ 	.byte	0x04, 0x2f
        /*004a*/ 	.short	(.L_13 - .L_12)
	.align		4
.L_12:
        /*004c*/ 	.word	index@(_Z15mm_kernel_tiledILi32EEvPKdS1_Pdi)
        /*0050*/ 	.word	0x00000020


	//----- nvinfo : EIATTR_FRAME_SIZE
	.align		4
.L_13:
        /*0054*/ 	.byte	0x04, 0x11
        /*0056*/ 	.short	(.L_15 - .L_14)
	.align		4
.L_14:
        /*0058*/ 	.word	index@(_Z15mm_kernel_tiledILi32EEvPKdS1_Pdi)
        /*005c*/ 	.word	0x00000000


	//----- nvinfo : EIATTR_MIN_STACK_SIZE
	.align		4
.L_15:
        /*0060*/ 	.byte	0x04, 0x12
        /*0062*/ 	.short	(.L_17 - .L_16)
	.align		4
.L_16:
        /*0064*/ 	.word	index@(_Z15mm_kernel_tiledILi32EEvPKdS1_Pdi)
        /*0068*/ 	.word	0x00000000


	//----- nvinfo : EIATTR_MIN_STACK_SIZE
	.align		4
.L_17:
        /*006c*/ 	.byte	0x04, 0x12
        /*006e*/ 	.short	(.L_19 - .L_18)
	.align		4
.L_18:
        /*0070*/ 	.word	index@(_Z15mm_kernel_tiledILi16EEvPKdS1_Pdi)
        /*0074*/ 	.word	0x00000000


	//----- nvinfo : EIATTR_MIN_STACK_SIZE
	.align		4
.L_19:
        /*0078*/ 	.byte	0x04, 0x12
        /*007a*/ 	.short	(.L_21 - .L_20)
	.align		4
.L_20:
        /*007c*/ 	.word	index@(_Z15mm_kernel_tiledILi8EEvPKdS1_Pdi)
        /*0080*/ 	.word	0x00000000


	//----- nvinfo : EIATTR_MIN_STACK_SIZE
	.align		4
.L_21:
        /*0084*/ 	.byte	0x04, 0x12
        /*0086*/ 	.short	(.L_23 - .L_22)
	.align		4
.L_22:
        /*0088*/ 	.word	index@(_Z16mm_kernel_simplePKdS0_Pdi)
        /*008c*/ 	.word	0x00000000
.L_23:


//--------------------- .nv.compat                --------------------------
	.section	.nv.compat,"",@"SHT_CUDA_COMPAT_INFO"
	.align	4
        /*0000*/ 	.byte	0x02, 0x09, 0x00, 0x00, 0x02, 0x02, 0x01, 0x00, 0x02, 0x05, 0x05, 0x00, 0x03, 0x07, 0x01, 0x01
        /*0010*/ 	.byte	0x02, 0x03, 0x00, 0x00, 0x02, 0x06, 0x01, 0x00, 0x04, 0x0b, 0x08, 0x00, 0x01, 0x00, 0x00, 0x00
        /*0020*/ 	.byte	0x00, 0x00, 0x00, 0x00


//--------------------- .nv.info._Z15mm_kernel_tiledILi32EEvPKdS1_Pdi --------------------------
	.section	.nv.info._Z15mm_kernel_tiledILi32EEvPKdS1_Pdi,"",@"SHT_CUDA_INFO"
	.sectionflags	@""
	.align	4


	//----- nvinfo : EIATTR_CUDA_API_VERSION
	.align		4
        /*0000*/ 	.byte	0x04, 0x37
        /*0002*/ 	.short	(.L_25 - .L_24)
.L_24:
        /*0004*/ 	.word	0x00000082


	//----- nvinfo : EIATTR_KPARAM_INFO
	.align		4
.L_25:
        /*0008*/ 	.byte	0x04, 0x17
        /*000a*/ 	.short	(.L_27 - .L_26)
.L_26:
        /*000c*/ 	.word	0x00000000
        /*0010*/ 	.short	0x0003
        /*0012*/ 	.short	0x0018
        /*0014*/ 	.byte	0x00, 0xf0, 0x11, 0x00


	//----- nvinfo : EIATTR_KPARAM_INFO
	.align		4
.L_27:
        /*0018*/ 	.byte	0x04, 0x17
        /*001a*/ 	.short	(.L_29 - .L_28)
.L_28:
        /*001c*/ 	.word	0x00000000
        /*0020*/ 	.short	0x0002
        /*0022*/ 	.short	0x0010
        /*0024*/ 	.byte	0x00, 0xf5, 0x21, 0x00


	//----- nvinfo : EIATTR_KPARAM_INFO
	.align		4
.L_29:
        /*0028*/ 	.byte	0x04, 0x17
        /*002a*/ 	.short	(.L_31 - .L_30)
.L_30:
        /*002c*/ 	.word	0x00000000
        /*0030*/ 	.short	0x0001
        /*0032*/ 	.short	0x0008
        /*0034*/ 	.byte	0x00, 0xf5, 0x21, 0x00


	//----- nvinfo : EIATTR_KPARAM_INFO
	.align		4
.L_31:
        /*0038*/ 	.byte	0x04, 0x17
        /*003a*/ 	.short	(.L_33 - .L_32)
.L_32:
        /*003c*/ 	.word	0x00000000
        /*0040*/ 	.short	0x0000
        /*0042*/ 	.short	0x0000
        /*0044*/ 	.byte	0x00, 0xf5, 0x21, 0x00


	//----- nvinfo : EIATTR_SPARSE_MMA_MASK
	.align		4
.L_33:
        /*0048*/ 	.byte	0x03, 0x50
        /*004a*/ 	.short	0x0000


	//----- nvinfo : EIATTR_MAXREG_COUNT
	.align		4
        /*004c*/ 	.byte	0x03, 0x1b
        /*004e*/ 	.short	0x00ff


	//----- nvinfo : EIATTR_NUM_BARRIERS
	.align		4
        /*0050*/ 	.byte	0x02, 0x4c
        /*0052*/ 	.byte	0x01
	.zero		1


	//----- nvinfo : EIATTR_MERCURY_ISA_VERSION
	.align		4
        /*0054*/ 	.byte	0x03, 0x5f
        /*0056*/ 	.short	0x0101


	//----- nvinfo : EIATTR_VRC_CTA_INIT_COUNT
	.align		4
        /*0058*/ 	.byte	0x02, 0x4a
	.zero		1
	.zero		1


	//----- nvinfo : EIATTR_EXIT_INSTR_OFFSETS
	.align		4
        /*005c*/ 	.byte	0x04, 0x1c
        /*005e*/ 	.short	(.L_35 - .L_34)


	//   ....[0]....
.L_34:
        /*0060*/ 	.word	0x00000880


	//   ....[1]....
        /*0064*/ 	.word	0x000008d0


	//----- nvinfo : EIATTR_CBANK_PARAM_SIZE
	.align		4
.L_35:
        /*0068*/ 	.byte	0x03, 0x19
        /*006a*/ 	.short	0x001c


	//----- nvinfo : EIATTR_PARAM_CBANK
	.align		4
        /*006c*/ 	.byte	0x04, 0x0a
        /*006e*/ 	.short	(.L_37 - .L_36)
	.align		4
.L_36:
        /*0070*/ 	.word	index@(.nv.constant0._Z15mm_kernel_tiledILi32EEvPKdS1_Pdi)
        /*0074*/ 	.short	0x0380
        /*0076*/ 	.short	0x001c


	//----- nvinfo : EIATTR_SW_WAR
	.align		4
.L_37:
        /*0078*/ 	.byte	0x04, 0x36
        /*007a*/ 	.short	(.L_39 - .L_38)
.L_38:
        /*007c*/ 	.word	0x00000008
.L_39:


//--------------------- .nv.info._Z15mm_kernel_tiledILi16EEvPKdS1_Pdi --------------------------
	.section	.nv.info._Z15mm_kernel_tiledILi16EEvPKdS1_Pdi,"",@"SHT_CUDA_INFO"
	.sectionflags	@""
	.align	4


	//----- nvinfo : EIATTR_CUDA_API_VERSION
	.align		4
        /*0000*/ 	.byte	0x04, 0x37
        /*0002*/ 	.short	(.L_41 - .L_40)
.L_40:
        /*0004*/ 	.word	0x00000082


	//----- nvinfo : EIATTR_KPARAM_INFO
	.align		4
.L_41:
        /*0008*/ 	.byte	0x04, 0x17
        /*000a*/ 	.short	(.L_43 - .L_42)
.L_42:
        /*000c*/ 	.word	0x00000000
        /*0010*/ 	.short	0x0003
        /*0012*/ 	.short	0x0018
        /*0014*/ 	.byte	0x00, 0xf0, 0x11, 0x00


	//----- nvinfo : EIATTR_KPARAM_INFO
	.align		4
.L_43:
        /*0018*/ 	.byte	0x04, 0x17
        /*001a*/ 	.short	(.L_45 - .L_44)
.L_44:
        /*001c*/ 	.word	0x00000000
        /*0020*/ 	.short	0x0002
        /*0022*/ 	.short	0x0010
        /*0024*/ 	.byte	0x00, 0xf5, 0x21, 0x00


	//----- nvinfo : EIATTR_KPARAM_INFO
	.align		4
.L_45:
        /*0028*/ 	.byte	0x04, 0x17
        /*002a*/ 	.short	(.L_47 - .L_46)
.L_46:
        /*002c*/ 	.word	0x00000000
        /*0030*/ 	.short	0x0001
        /*0032*/ 	.short	0x0008
        /*0034*/ 	.byte	0x00, 0xf5, 0x21, 0x00


	//----- nvinfo : EIATTR_KPARAM_INFO
	.align		4
.L_47:
        /*0038*/ 	.byte	0x04, 0x17
        /*003a*/ 	.short	(.L_49 - .L_48)
.L_48:
        /*003c*/ 	.word	0x00000000
        /*0040*/ 	.short	0x0000
        /*0042*/ 	.short	0x0000
        /*0044*/ 	.byte	0x00, 0xf5, 0x21, 0x00


	//----- nvinfo : EIATTR_SPARSE_MMA_MASK
	.align		4
.L_49:
        /*0048*/ 	.byte	0x03, 0x50
        /*004a*/ 	.short	0x0000


	//----- nvinfo : EIATTR_MAXREG_COUNT
	.align		4
        /*004c*/ 	.byte	0x03, 0x1b
        /*004e*/ 	.short	0x00ff


	//----- nvinfo : EIATTR_NUM_BARRIERS
	.align		4
        /*0050*/ 	.byte	0x02, 0x4c
        /*0052*/ 	.byte	0x01
	.zero		1


	//----- nvinfo : EIATTR_MERCURY_ISA_VERSION
	.align		4
        /*0054*/ 	.byte	0x03, 0x5f
        /*0056*/ 	.short	0x0101


	//----- nvinfo : EIATTR_VRC_CTA_INIT_COUNT
	.align		4
        /*0058*/ 	.byte	0x02, 0x4a
	.zero		1
	.zero		1


	//----- nvinfo : EIATTR_EXIT_INSTR_OFFSETS
	.align		4
        /*005c*/ 	.byte	0x04, 0x1c
        /*005e*/ 	.short	(.L_51 - .L_50)


	//   ....[0]....
.L_50:
        /*0060*/ 	.word	0x00000600


	//   ....[1]....
        /*0064*/ 	.word	0x00000650


	//----- nvinfo : EIATTR_CBANK_PARAM_SIZE
	.align		4
.L_51:
        /*0068*/ 	.byte	0x03, 0x19
        /*006a*/ 	.short	0x001c


	//----- nvinfo : EIATTR_PARAM_CBANK
	.align		4
        /*006c*/ 	.byte	0x04, 0x0a
        /*006e*/ 	.short	(.L_53 - .L_52)
	.align		4
.L_52:
        /*0070*/ 	.word	index@(.nv.constant0._Z15mm_kernel_tiledILi16EEvPKdS1_Pdi)
        /*0074*/ 	.short	0x0380
        /*0076*/ 	.short	0x001c


	//----- nvinfo : EIATTR_SW_WAR
	.align		4
.L_53:
        /*0078*/ 	.byte	0x04, 0x36
        /*007a*/ 	.short	(.L_55 - .L_54)
.L_54:
        /*007c*/ 	.word	0x00000008
.L_55:


//--------------------- .nv.info._Z15mm_kernel_tiledILi8EEvPKdS1_Pdi --------------------------
	.section	.nv.info._Z15mm_kernel_tiledILi8EEvPKdS1_Pdi,"",@"SHT_CUDA_INFO"
	.sectionflags	@""
	.align	4


	//----- nvinfo : EIATTR_CUDA_API_VERSION
	.align		4
        /*0000*/ 	.byte	0x04, 0x37
        /*0002*/ 	.short	(.L_57 - .L_56)
.L_56:
        /*0004*/ 	.word	0x00000082


	//----- nvinfo : EIATTR_KPARAM_INFO
	.align		4
.L_57:
        /*0008*/ 	.byte	0x04, 0x17
        /*000a*/ 	.short	(.L_59 - .L_58)
.L_58:
        /*000c*/ 	.word	0x00000000
        /*0010*/ 	.short	0x0003
        /*0012*/ 	.short	0x0018
        /*0014*/ 	.byte	0x00, 0xf0, 0x11, 0x00


	//----- nvinfo : EIATTR_KPARAM_INFO
	.align		4
.L_59:
        /*0018*/ 	.byte	0x04, 0x17
        /*001a*/ 	.short	(.L_61 - .L_60)
.L_60:
        /*001c*/ 	.word	0x00000000
        /*0020*/ 	.short	0x0002
        /*0022*/ 	.short	0x0010
        /*0024*/ 	.byte	0x00, 0xf5, 0x21, 0x00


	//----- nvinfo : EIATTR_KPARAM_INFO
	.align		4
.L_61:
        /*0028*/ 	.byte	0x04, 0x17
        /*002a*/ 	.short	(.L_63 - .L_62)
.L_62:
        /*002c*/ 	.word	0x00000000
        /*0030*/ 	.short	0x0001
        /*0032*/ 	.short	0x0008
        /*0034*/ 	.byte	0x00, 0xf5, 0x21, 0x00


	//----- nvinfo : EIATTR_KPARAM_INFO
	.align		4
.L_63:
        /*0038*/ 	.byte	0x04, 0x17
        /*003a*/ 	.short	(.L_65 - .L_64)
.L_64:
        /*003c*/ 	.word	0x00000000
        /*0040*/ 	.short	0x0000
        /*0042*/ 	.short	0x0000
        /*0044*/ 	.byte	0x00, 0xf5, 0x21, 0x00


	//----- nvinfo : EIATTR_SPARSE_MMA_MASK
	.align		4
.L_65:
        /*0048*/ 	.byte	0x03, 0x50
        /*004a*/ 	.short	0x0000


	//----- nvinfo : EIATTR_MAXREG_COUNT
	.align		4
        /*004c*/ 	.byte	0x03, 0x1b
        /*004e*/ 	.short	0x00ff


	//----- nvinfo : EIATTR_NUM_BARRIERS
	.align		4
        /*0050*/ 	.byte	0x02, 0x4c
        /*0052*/ 	.byte	0x01
	.zero		1


	//----- nvinfo : EIATTR_MERCURY_ISA_VERSION
	.align		4
        /*0054*/ 	.byte	0x03, 0x5f
        /*0056*/ 	.short	0x0101


	//----- nvinfo : EIATTR_VRC_CTA_INIT_COUNT
	.align		4
        /*0058*/ 	.byte	0x02, 0x4a
	.zero		1
	.zero		1


	//----- nvinfo : EIATTR_EXIT_INSTR_OFFSETS
	.align		4
        /*005c*/ 	.byte	0x04, 0x1c
        /*005e*/ 	.short	(.L_67 - .L_66)


	//   ....[0]....
.L_66:
        /*0060*/ 	.word	0x00000a30


	//   ....[1]....
        /*0064*/ 	.word	0x00000a80


	//----- nvinfo : EIATTR_CBANK_PARAM_SIZE
	.align		4
.L_67:
        /*0068*/ 	.byte	0x03, 0x19
        /*006a*/ 	.short	0x001c


	//----- nvinfo : EIATTR_PARAM_CBANK
	.align		4
        /*006c*/ 	.byte	0x04, 0x0a
        /*006e*/ 	.short	(.L_69 - .L_68)
	.align		4
.L_68:
        /*0070*/ 	.word	index@(.nv.constant0._Z15mm_kernel_tiledILi8EEvPKdS1_Pdi)
        /*0074*/ 	.short	0x0380
        /*0076*/ 	.short	0x001c


	//----- nvinfo : EIATTR_SW_WAR
	.align		4
.L_69:
        /*0078*/ 	.byte	0x04, 0x36
        /*007a*/ 	.short	(.L_71 - .L_70)
.L_70:
        /*007c*/ 	.word	0x00000008
.L_71:


//--------------------- .nv.info._Z16mm_kernel_simplePKdS0_Pdi --------------------------
	.section	.nv.info._Z16mm_kernel_simplePKdS0_Pdi,"",@"SHT_CUDA_INFO"
	.sectionflags	@""
	.align	4


	//----- nvinfo : EIATTR_CUDA_API_VERSION
	.align		4
        /*0000*/ 	.byte	0x04, 0x37
        /*0002*/ 	.short	(.L_73 - .L_72)
.L_72:
        /*0004*/ 	.word	0x00000082


	//----- nvinfo : EIATTR_KPARAM_INFO
	.align		4
.L_73:
        /*0008*/ 	.byte	0x04, 0x17
        /*000a*/ 	.short	(.L_75 - .L_74)
.L_74:
        /*000c*/ 	.word	0x00000000
        /*0010*/ 	.short	0x0003
        /*0012*/ 	.short	0x0018
        /*0014*/ 	.byte	0x00, 0xf0, 0x11, 0x00


	//----- nvinfo : EIATTR_KPARAM_INFO
	.align		4
.L_75:
        /*0018*/ 	.byte	0x04, 0x17
        /*001a*/ 	.short	(.L_77 - .L_76)
.L_76:
        /*001c*/ 	.word	0x00000000
        /*0020*/ 	.short	0x0002
        /*0022*/ 	.short	0x0010
        /*0024*/ 	.byte	0x00, 0xf5, 0x21, 0x00


	//----- nvinfo : EIATTR_KPARAM_INFO
	.align		4
.L_77:
        /*0028*/ 	.byte	0x04, 0x17
        /*002a*/ 	.short	(.L_79 - .L_78)
.L_78:
        /*002c*/ 	.word	0x00000000
        /*0030*/ 	.short	0x0001
        /*0032*/ 	.short	0x0008
        /*0034*/ 	.byte	0x00, 0xf5, 0x21, 0x00


	//----- nvinfo : EIATTR_KPARAM_INFO
	.align		4
.L_79:
        /*0038*/ 	.byte	0x04, 0x17
        /*003a*/ 	.short	(.L_81 - .L_80)
.L_80:
        /*003c*/ 	.word	0x00000000
        /*0040*/ 	.short	0x0000
        /*0042*/ 	.short	0x0000
        /*0044*/ 	.byte	0x00, 0xf5, 0x21, 0x00


	//----- nvinfo : EIATTR_SPARSE_MMA_MASK
	.align		4
.L_81:
        /*0048*/ 	.byte	0x03, 0x50
        /*004a*/ 	.short	0x0000


	//----- nvinfo : EIATTR_MAXREG_COUNT
	.align		4
        /*004c*/ 	.byte	0x03, 0x1b
        /*004e*/ 	.short	0x00ff


	//----- nvinfo : EIATTR_MERCURY_ISA_VERSION
	.align		4
        /*0050*/ 	.byte	0x03, 0x5f
        /*0052*/ 	.short	0x0101


	//----- nvinfo : EIATTR_VRC_CTA_INIT_COUNT
	.align		4
        /*0054*/ 	.byte	0x02, 0x4a
	.zero		1
	.zero		1


	//----- nvinfo : EIATTR_EXIT_INSTR_OFFSETS
	.align		4
        /*0058*/ 	.byte	0x04, 0x1c
        /*005a*/ 	.short	(.L_83 - .L_82)


	//   ....[0]....
.L_82:
        /*005c*/ 	.word	0x000000c0


	//   ....[1]....
        /*0060*/ 	.word	0x00000ad0


	//----- nvinfo : EIATTR_CBANK_PARAM_SIZE
	.align		4
.L_83:
        /*0064*/ 	.byte	0x03, 0x19
        /*0066*/ 	.short	0x001c


	//----- nvinfo : EIATTR_PARAM_CBANK
	.align		4
        /*0068*/ 	.byte	0x04, 0x0a
        /*006a*/ 	.short	(.L_85 - .L_84)
	.align		4
.L_84:
        /*006c*/ 	.word	index@(.nv.constant0._Z16mm_kernel_simplePKdS0_Pdi)
        /*0070*/ 	.short	0x0380
        /*0072*/ 	.short	0x001c


	//----- nvinfo : EIATTR_SW_WAR
	.align		4
.L_85:
        /*0074*/ 	.byte	0x04, 0x36
        /*0076*/ 	.short	(.L_87 - .L_86)
.L_86:
        /*0078*/ 	.word	0x00000008
.L_87:


//--------------------- .nv.callgraph             --------------------------
	.section	.nv.callgraph,"",@"SHT_CUDA_CALLGRAPH"
	.align	4
	.sectionentsize	8
	.align		4
        /*0000*/ 	.word	0x00000000
	.align		4
        /*0004*/ 	.word	0xffffffff
	.align		4
        /*0008*/ 	.word	0x00000000
	.align		4
        /*000c*/ 	.word	0xfffffffe
	.align		4
        /*0010*/ 	.word	0x00000000
	.align		4
        /*0014*/ 	.word	0xfffffffd
	.align		4
        /*0018*/ 	.word	0x00000000
	.align		4
        /*001c*/ 	.word	0xfffffffc


//--------------------- .text._Z15mm_kernel_tiledILi32EEvPKdS1_Pdi --------------------------
	.section	.text._Z15mm_kernel_tiledILi32EEvPKdS1_Pdi,"ax",@progbits
	.align	128
        .global         _Z15mm_kernel_tiledILi32EEvPKdS1_Pdi
        .type           _Z15mm_kernel_tiledILi32EEvPKdS1_Pdi,@function
        .size           _Z15mm_kernel_tiledILi32EEvPKdS1_Pdi,(.L_x_15 - _Z15mm_kernel_tiledILi32EEvPKdS1_Pdi)
        .other          _Z15mm_kernel_tiledILi32EEvPKdS1_Pdi,@"STO_CUDA_ENTRY STV_DEFAULT"
_Z15mm_kernel_tiledILi32EEvPKdS1_Pdi:
.text._Z15mm_kernel_tiledILi32EEvPKdS1_Pdi:
[----:B------:R-:W-:Y:S01]  /*0000*/  LDC R1, c[0x0][0x37c] ;  /* 0x0000df00ff017b82 */ /* 0x000fe20000000800 */
[----:B------:R-:W0:Y:S01]  /*0010*/  LDCU UR4, c[0x0][0x398] ;  /* 0x00007300ff0477ac */ /* 0x000e220008000800 */
[----:B------:R-:W1:Y:S01]  /*0020*/  S2R R19, SR_CTAID.Y ;  /* 0x0000000000137919 */ /* 0x000e620000002600 */
[----:B------:R-:W-:Y:S01]  /*0030*/  CS2R R24, SRZ ;  /* 0x0000000000187805 */ /* 0x000fe2000001ff00 */
[----:B------:R-:W2:Y:S01]  /*0040*/  LDCU.64 UR8, c[0x0][0x358] ;  /* 0x00006b00ff0877ac */ /* 0x000ea20008000a00 */
[----:B------:R-:W1:Y:S01]  /*0050*/  S2R R17, SR_TID.Y ;  /* 0x0000000000117919 */ /* 0x000e620000002200 */
[----:B------:R-:W3:Y:S01]  /*0060*/  S2R R4, SR_CTAID.X ;  /* 0x0000000000047919 */ /* 0x000ee20000002500 */
[----:B------:R-:W3:Y:S01]  /*0070*/  S2R R15, SR_TID.X ;  /* 0x00000000000f7919 */ /* 0x000ee20000002100 */
[----:B0-----:R-:W-:-:S05]  /*0080*/  IMAD.U32 R6, RZ, RZ, UR4 ;  /* 0x00000004ff067e24 */ /* 0x001fca000f8e00ff */
[----:B------:R-:W-:Y:S01]  /*0090*/  ISETP.GE.AND P0, PT, R6, 0x1, PT ;  /* 0x000000010600780c */ /* 0x000fe20003f06270 */
[----:B-1----:R-:W-:Y:S02]  /*00a0*/  IMAD R19, R19, 0x20, R17 ;  /* 0x0000002013137824 */ /* 0x002fe400078e0211 */
[----:B---3--:R-:W-:-:S10]  /*00b0*/  IMAD R14, R4, 0x20, R15 ;  /* 0x00000020040e7824 */ /* 0x008fd400078e020f */
[----:B--2---:R-:W-:Y:S05]  /*00c0*/  @!P0 BRA `(.L_x_0) ;  /* 0x0000000400e48947 */ /* 0x004fea0003800000 */
[----:B------:R-:W0:Y:S01]  /*00d0*/  S2UR UR6, SR_CgaCtaId ;  /* 0x00000000000679c3 */ /* 0x000e220000008800 */
[----:B------:R-:W-:Y:S01]  /*00e0*/  UMOV UR4, 0x400 ;  /* 0x0000040000047882 */ /* 0x000fe20000000000 */
[-C--:B------:R-:W-:Y:S01]  /*00f0*/  IMAD R13, R17, R6.reuse, R15 ;  /* 0x00000006110d7224 */ /* 0x080fe200078e020f */
[----:B------:R-:W-:Y:S01]  /*0100*/  UIADD3 UR5, UPT, UPT, UR4, 0x2000, URZ ;  /* 0x0000200004057890 */ /* 0x000fe2000fffe0ff */
[----:B------:R-:W-:Y:S02]  /*0110*/  IADD3 R2, PT, PT, R6, 0x1f, RZ ;  /* 0x0000001f06027810 */ /* 0x000fe40007ffe0ff */
[----:B------:R-:W-:Y:S01]  /*0120*/  CS2R R24, SRZ ;  /* 0x0000000000187805 */ /* 0x000fe2000001ff00 */
[----:B------:R-:W-:Y:S01]  /*0130*/  IMAD R13, R4, 0x20, R13 ;  /* 0x00000020040d7824 */ /* 0x000fe200078e020d */
[----:B------:R-:W1:Y:S01]  /*0140*/  LDC R0, c[0x0][0x398] ;  /* 0x0000e600ff007b82 */ /* 0x000e620000000800 */
[----:B------:R-:W-:Y:S01]  /*0150*/  SHF.R.U32.HI R2, RZ, 0x5, R2 ;  /* 0x00000005ff027819 */ /* 0x000fe20000011602 */
[----:B------:R-:W-:-:S04]  /*0160*/  IMAD R7, R19, R6, R15 ;  /* 0x0000000613077224 */ /* 0x000fc800078e020f */
[----:B------:R-:W-:Y:S02]  /*0170*/  IMAD.MOV R12, RZ, RZ, -R2 ;  /* 0x000000ffff0c7224 */ /* 0x000fe400078e0a02 */
[----:B------:R-:W2:Y:S01]  /*0180*/  LDC.64 R20, c[0x0][0x380] ;  /* 0x0000e000ff147b82 */ /* 0x000ea20000000a00 */
[----:B0-----:R-:W-:Y:S02]  /*0190*/  ULEA UR5, UR6, UR5, 0x18 ;  /* 0x0000000506057291 */ /* 0x001fe4000f8ec0ff */
[----:B------:R-:W-:-:S04]  /*01a0*/  ULEA UR4, UR6, UR4, 0x18 ;  /* 0x0000000406047291 */ /* 0x000fc8000f8ec0ff */
[----:B------:R-:W-:Y:S02]  /*01b0*/  LEA R4, R15, UR5, 0x3 ;  /* 0x000000050f047c11 */ /* 0x000fe4000f8e18ff */
[----:B------:R-:W-:-:S03]  /*01c0*/  LEA R3, R17, UR4, 0x8 ;  /* 0x0000000411037c11 */ /* 0x000fc6000f8e40ff */
[----:B------:R-:W-:Y:S01]  /*01d0*/  IMAD R2, R17, 0x100, R4 ;  /* 0x0000010011027824 */ /* 0x000fe200078e0204 */
[----:B------:R-:W-:-:S07]  /*01e0*/  LEA R5, R15, R3, 0x3 ;  /* 0x000000030f057211 */ /* 0x000fce00078e18ff */
.L_x_1:
[----:B-1----:R-:W-:Y:S01]  /*01f0*/  IMAD.MOV.U32 R6, RZ, RZ, R0 ;  /* 0x000000ffff067224 */ /* 0x002fe200078e0000 */
[----:B------:R-:W-:Y:S02]  /*0200*/  VIMNMX R9, PT, PT, R14, R17, !PT ;  /* 0x000000110e097248 */ /* 0x000fe40007fe0100 */
[----:B------:R-:W-:Y:S01]  /*0210*/  CS2R R22, SRZ ;  /* 0x0000000000167805 */ /* 0x000fe2000001ff00 */
[----:B--2---:R-:W-:Y:S01]  /*0220*/  IMAD.WIDE R28, R7, 0x8, R20 ;  /* 0x00000008071c7825 */ /* 0x004fe200078e0214 */
[----:B------:R-:W-:Y:S02]  /*0230*/  CS2R R10, SRZ ;  /* 0x00000000000a7805 */ /* 0x000fe4000001ff00 */
[-C--:B------:R-:W-:Y:S02]  /*0240*/  ISETP.GE.AND P1, PT, R9, R6.reuse, PT ;  /* 0x000000060900720c */ /* 0x080fe40003f26270 */
[----:B------:R-:W-:-:S04]  /*0250*/  ISETP.GE.AND P0, PT, R15, R6, PT ;  /* 0x000000060f00720c */ /* 0x000fc80003f06270 */
[----:B------:R-:W-:-:S07]  /*0260*/  ISETP.GE.U32.OR P0, PT, R19, R6, P0 ;  /* 0x000000061300720c */ /* 0x000fce0000706470 */
[----:B------:R-:W0:Y:S06]  /*0270*/  @!P1 LDC.64 R8, c[0x0][0x388] ;  /* 0x0000e200ff089b82 */ /* 0x000e2c0000000a00 */
[----:B------:R-:W2:Y:S01]  /*0280*/  @!P0 LDG.E.64 R22, desc[UR8][R28.64] ;  /* 0x000000081c168981 */ /* 0x000ea2000c1e1b00 */
[----:B0-----:R-:W-:-:S05]  /*0290*/  @!P1 IMAD.WIDE R8, R13, 0x8, R8 ;  /* 0x000000080d089825 */ /* 0x001fca00078e0208 */
[----:B------:R-:W3:Y:S04]  /*02a0*/  @!P1 LDG.E.64 R10, desc[UR8][R8.64] ;  /* 0x00000008080a9981 */ /* 0x000ee8000c1e1b00 */
[----:B--2---:R-:W-:Y:S04]  /*02b0*/  STS.64 [R5], R22 ;  /* 0x0000001605007388 */ /* 0x004fe80000000a00 */
[----:B---3--:R-:W-:Y:S01]  /*02c0*/  STS.64 [R2], R10 ;  /* 0x0000000a02007388 */ /* 0x008fe20000000a00 */
[----:B------:R-:W-:Y:S06]  /*02d0*/  BAR.SYNC.DEFER_BLOCKING 0x0 ;  /* 0x0000000000007b1d */ /* 0x000fec0000010000 */
[----:B------:R-:W-:Y:S04]  /*02e0*/  LDS.64 R22, [R4] ;  /* 0x0000000004167984 */ /* 0x000fe80000000a00 */
[----:B------:R-:W0:Y:S04]  /*02f0*/  LDS.128 R8, [R3] ;  /* 0x0000000003087984 */ /* 0x000e280000000c00 */
[----:B------:R-:W1:Y:S01]  /*0300*/  LDS.64 R26, [R4+0x100] ;  /* 0x00010000041a7984 */ /* 0x000e620000000a00 */
[----:B0-----:R-:W-:-:S03]  /*0310*/  DFMA R24, R8, R22, R24 ;  /* 0x000000160818722b */ /* 0x001fc60000000018 */
[----:B------:R-:W-:Y:S05]  /*0320*/  LDS.64 R22, [R4+0x200] ;  /* 0x0002000004167984 */ /* 0x000fea0000000a00 */
[----:B-1----:R-:W-:Y:S01]  /*0330*/  DFMA R26, R26, R10, R24 ;  /* 0x0000000a1a1a722b */ /* 0x002fe20000000018 */
[----:B------:R-:W0:Y:S04]  /*0340*/  LDS.128 R8, [R3+0x10] ;  /* 0x0000100003087984 */ /* 0x000e280000000c00 */
[----:B------:R-:W1:Y:S03]  /*0350*/  LDS.64 R24, [R4+0x300] ;  /* 0x0003000004187984 */ /* 0x000e660000000a00 */
[----:B0-----:R-:W-:Y:S01]  /*0360*/  DFMA R8, R8, R22, R26 ;  /* 0x000000160808722b */ /* 0x001fe2000000001a */
[----:B------:R-:W-:Y:S04]  /*0370*/  LDS.64 R22, [R4+0x400] ;  /* 0x0004000004167984 */ /* 0x000fe80000000a00 */
[----:B------:R-:W-:Y:S03]  /*0380*/  LDS.64 R26, [R4+0x500] ;  /* 0x00050000041a7984 */ /* 0x000fe60000000a00 */
[----:B-1----:R-:W-:-:S02]  /*0390*/  DFMA R24, R24, R10, R8 ;  /* 0x0000000a1818722b */ /* 0x002fc40000000008 */
[----:B------:R-:W0:Y:S06]  /*03a0*/  LDS.128 R8, [R3+0x20] ;  /* 0x0000200003087984 */ /* 0x000e2c0000000c00 */
[----:B0-----:R-:W-:Y:S01]  /*03b0*/  DFMA R8, R8, R22, R24 ;  /* 0x000000160808722b */ /* 0x001fe20000000018 */
[----:B------:R-:W-:Y:S04]  /*03c0*/  LDS.64 R22, [R4+0x600] ;  /* 0x0006000004167984 */ /* 0x000fe80000000a00 */
[----:B------:R-:W-:Y:S03]  /*03d0*/  LDS.64 R24, [R4+0x700] ;  /* 0x0007000004187984 */ /* 0x000fe60000000a00 */
[----:B------:R-:W-:-:S02]  /*03e0*/  DFMA R26, R26, R10, R8 ;  /* 0x0000000a1a1a722b */ /* 0x000fc40000000008 */
        /* <DEDUP_REMOVED lines=60> */
[----:B------:R-:W0:Y:S01]  /*07b0*/  LDS.128 R8, [R3+0xf0] ;  /* 0x0000f00003087984 */ /* 0x000e220000000c00 */
[----:B------:R-:W-:Y:S01]  /*07c0*/  IADD3 R12, PT, PT, R12, 0x1, RZ ;  /* 0x000000010c0c7810 */ /* 0x000fe20007ffe0ff */
[----:B------:R-:W-:Y:S03]  /*07d0*/  BAR.SYNC.DEFER_BLOCKING 0x0 ;  /* 0x0000000000007b1d */ /* 0x000fe60000010000 */
[----:B------:R-:W-:Y:S01]  /*07e0*/  ISETP.NE.AND P0, PT, R12, RZ, PT ;  /* 0x000000ff0c00720c */ /* 0x000fe20003f05270 */
[----:B------:R-:W-:Y:S01]  /*07f0*/  VIADD R17, R17, 0x20 ;  /* 0x0000002011117836 */ /* 0x000fe20000000000 */
[----:B------:R-:W-:Y:S01]  /*0800*/  IADD3 R15, PT, PT, R15, 0x20, RZ ;  /* 0x000000200f0f7810 */ /* 0x000fe20007ffe0ff */
[----:B------:R-:W-:Y:S02]  /*0810*/  VIADD R7, R7, 0x20 ;  /* 0x0000002007077836 */ /* 0x000fe40000000000 */
[----:B------:R-:W-:Y:S01]  /*0820*/  IMAD R13, R6, 0x20, R13 ;  /* 0x00000020060d7824 */ /* 0x000fe200078e020d */
[----:B0-----:R-:W-:-:S08]  /*0830*/  DFMA R8, R8, R22, R26 ;  /* 0x000000160808722b */ /* 0x001fd0000000001a */
[----:B------:R-:W-:Y:S01]  /*0840*/  DFMA R24, R24, R10, R8 ;  /* 0x0000000a1818722b */ /* 0x000fe20000000008 */
[----:B------:R-:W-:Y:S10]  /*0850*/  @P0 BRA `(.L_x_1) ;  /* 0xfffffff800640947 */ /* 0x000ff4000383ffff */
.L_x_0:
[----:B------:R-:W-:-:S04]  /*0860*/  VIMNMX R3, PT, PT, R19, R14, !PT ;  /* 0x0000000e13037248 */ /* 0x000fc80007fe0100 */
[----:B------:R-:W-:-:S13]  /*0870*/  ISETP.GE.AND P0, PT, R3, R6, PT ;  /* 0x000000060300720c */ /* 0x000fda0003f06270 */
[----:B------:R-:W-:Y:S05]  /*0880*/  @P0 EXIT ;  /* 0x000000000000094d */ /* 0x000fea0003800000 */
[----:B------:R-:W0:Y:S01]  /*0890*/  LDC.64 R2, c[0x0][0x390] ;  /* 0x0000e400ff027b82 */ /* 0x000e220000000a00 */
[----:B------:R-:W-:-:S04]  /*08a0*/  IMAD R19, R19, R6, R14 ;  /* 0x0000000613137224 */ /* 0x000fc800078e020e */
[----:B0-----:R-:W-:-:S05]  /*08b0*/  IMAD.WIDE R2, R19, 0x8, R2 ;  /* 0x0000000813027825 */ /* 0x001fca00078e0202 */
[----:B------:R-:W-:Y:S01]  /*08c0*/  STG.E.64 desc[UR8][R2.64], R24 ;  /* 0x0000001802007986 */ /* 0x000fe2000c101b08 */
[----:B------:R-:W-:Y:S05]  /*08d0*/  EXIT ;  /* 0x000000000000794d */ /* 0x000fea0003800000 */
.L_x_2:
[----:B------:R-:W-:-:S00]  /*08e0*/  BRA `(.L_x_2) ;  /* 0xfffffffc00fc7947 */ /* 0x000fc0000383ffff */
[----:B------:R-:W-:-:S00]  /*08f0*/  NOP ;  /* 0x0000000000007918 */ /* 0x000fc00000000000 */
        /* <DEDUP_REMOVED lines=8> */
.L_x_15:


//--------------------- .text._Z15mm_kernel_tiledILi16EEvPKdS1_Pdi --------------------------
	.section	.text._Z15mm_kernel_tiledILi16EEvPKdS1_Pdi,"ax",@progbits
	.align	128
        .global         _Z15mm_kernel_tiledILi16EEvPKdS1_Pdi
        .type           _Z15mm_kernel_tiledILi16EEvPKdS1_Pdi,@function
        .size           _Z15mm_kernel_tiledILi16EEvPKdS1_Pdi,(.L_x_16 - _Z15mm_kernel_tiledILi16EEvPKdS1_Pdi)
        .other          _Z15mm_kernel_tiledILi16EEvPKdS1_Pdi,@"STO_CUDA_ENTRY STV_DEFAULT"
_Z15mm_kernel_tiledILi16EEvPKdS1_Pdi:
.text._Z15mm_kernel_tiledILi16EEvPKdS1_Pdi:
        /* <DEDUP_REMOVED lines=31> */
.L_x_4:
        /* <DEDUP_REMOVED lines=63> */
.L_x_3:
        /* <DEDUP_REMOVED lines=8> */
.L_x_5:
        /* <DEDUP_REMOVED lines=10> */
.L_x_16:


//--------------------- .text._Z15mm_kernel_tiledILi8EEvPKdS1_Pdi --------------------------
	.section	.text._Z15mm_kernel_tiledILi8EEvPKdS1_Pdi,"ax",@progbits
	.align	128
        .global         _Z15mm_kernel_tiledILi8EEvPKdS1_Pdi
        .type           _Z15mm_kernel_tiledILi8EEvPKdS1_Pdi,@function
        .size           _Z15mm_kernel_tiledILi8EEvPKdS1_Pdi,(.L_x_17 - _Z15mm_kernel_tiledILi8EEvPKdS1_Pdi)
        .other          _Z15mm_kernel_tiledILi8EEvPKdS1_Pdi,@"STO_CUDA_ENTRY STV_DEFAULT"
_Z15mm_kernel_tiledILi8EEvPKdS1_Pdi:
.text._Z15mm_kernel_tiledILi8EEvPKdS1_Pdi:
        /* <DEDUP_REMOVED lines=15> */
[C---:B------:R-:W-:Y:S01]  /*00f0*/  ISETP.GE.U32.AND P0, PT, R0.reuse, 0x9, PT ;  /* 0x000000090000780c */ /* 0x040fe20003f06070 */
[----:B------:R-:W-:Y:S01]  /*0100*/  UIADD3 UR5, UPT, UPT, UR4, 0x200, URZ ;  /* 0x0000020004057890 */ /* 0x000fe2000fffe0ff */
[----:B------:R-:W-:Y:S01]  /*0110*/  VIADD R12, R0, 0x7 ;  /* 0x00000007000c7836 */ /* 0x000fe20000000000 */
[----:B------:R-:W-:Y:S01]  /*0120*/  CS2R R24, SRZ ;  /* 0x0000000000187805 */ /* 0x000fe2000001ff00 */
[----:B------:R-:W-:Y:S01]  /*0130*/  IMAD.MOV.U32 R4, RZ, RZ, RZ ;  /* 0x000000ffff047224 */ /* 0x000fe200078e00ff */
[----:B0-----:R-:W-:Y:S02]  /*0140*/  ULEA UR4, UR6, UR4, 0x18 ;  /* 0x0000000406047291 */ /* 0x001fe4000f8ec0ff */
[----:B------:R-:W-:-:S04]  /*0150*/  ULEA UR5, UR6, UR5, 0x18 ;  /* 0x0000000506057291 */ /* 0x000fc8000f8ec0ff */
[----:B------:R-:W-:Y:S02]  /*0160*/  LEA R17, R11, UR4, 0x6 ;  /* 0x000000040b117c11 */ /* 0x000fe4000f8e30ff */
[----:B------:R-:W-:-:S03]  /*0170*/  LEA R16, R9, UR5, 0x3 ;  /* 0x0000000509107c11 */ /* 0x000fc6000f8e18ff */
[----:B------:R-:W-:Y:S02]  /*0180*/  IMAD R20, R9, 0x8, R17 ;  /* 0x0000000809147824 */ /* 0x000fe400078e0211 */
[----:B------:R-:W-:Y:S01]  /*0190*/  IMAD R18, R11, 0x40, R16 ;  /* 0x000000400b127824 */ /* 0x000fe200078e0210 */
[----:B------:R-:W-:Y:S06]  /*01a0*/  @!P0 BRA `(.L_x_7) ;  /* 0x0000000400708947 */ /* 0x000fec0003800000 */
[C---:B------:R-:W-:Y:S01]  /*01b0*/  IADD3 R4, PT, PT, R11.reuse, 0x8, RZ ;  /* 0x000000080b047810 */ /* 0x040fe20007ffe0ff */
[-CC-:B------:R-:W-:Y:S01]  /*01c0*/  IMAD R19, R11, R0.reuse, R9.reuse ;  /* 0x000000000b137224 */ /* 0x180fe200078e0209 */
[CC--:B------:R-:W-:Y:S01]  /*01d0*/  ISETP.GE.U32.AND P0, PT, R3.reuse, R0.reuse, PT ;  /* 0x000000000300720c */ /* 0x0c0fe20003f06070 */
[-CC-:B------:R-:W-:Y:S01]  /*01e0*/  IMAD R8, R3, R0.reuse, R9.reuse ;  /* 0x0000000003087224 */ /* 0x180fe200078e0209 */
[----:B------:R-:W-:Y:S01]  /*01f0*/  CS2R R24, SRZ ;  /* 0x0000000000187805 */ /* 0x000fe2000001ff00 */
[----:B------:R-:W-:Y:S01]  /*0200*/  IMAD R21, R4, R0, R9 ;  /* 0x0000000004157224 */ /* 0x000fe200078e0209 */
[----:B------:R-:W-:Y:S01]  /*0210*/  SHF.R.U32.HI R4, RZ, 0x3, R12 ;  /* 0x00000003ff047819 */ /* 0x000fe2000001160c */
[C---:B------:R-:W-:Y:S02]  /*0220*/  IMAD R19, R6.reuse, 0x8, R19 ;  /* 0x0000000806137824 */ /* 0x040fe400078e0213 */
[----:B------:R-:W-:Y:S01]  /*0230*/  IMAD R21, R6, 0x8, R21 ;  /* 0x0000000806157824 */ /* 0x000fe200078e0215 */
[----:B------:R-:W-:Y:S01]  /*0240*/  LOP3.LUT R4, R4, 0xffffffe, RZ, 0xc0, !PT ;  /* 0x0ffffffe04047812 */ /* 0x000fe200078ec0ff */
[----:B------:R-:W-:-:S02]  /*0250*/  IMAD.MOV.U32 R15, RZ, RZ, R9 ;  /* 0x000000ffff0f7224 */ /* 0x000fc400078e0009 */
[----:B------:R-:W-:Y:S02]  /*0260*/  IMAD.MOV.U32 R13, RZ, RZ, R11 ;  /* 0x000000ffff0d7224 */ /* 0x000fe400078e000b */
[----:B------:R-:W-:-:S07]  /*0270*/  IMAD.MOV R10, RZ, RZ, -R4 ;  /* 0x000000ffff0a7224 */ /* 0x000fce00078e0a04 */
.L_x_8:
[----:B------:R-:W0:Y:S01]  /*0280*/  LDC R0, c[0x0][0x398] ;  /* 0x0000e600ff007b82 */ /* 0x000e220000000800 */
[----:B------:R-:W-:Y:S02]  /*0290*/  VIMNMX R5, PT, PT, R2, R13, !PT ;  /* 0x0000000d02057248 */ /* 0x000fe40007fe0100 */
[----:B------:R-:W-:-:S05]  /*02a0*/  CS2R R6, SRZ ;  /* 0x0000000000067805 */ /* 0x000fca000001ff00 */
[----:B------:R-:W1:Y:S01]  /*02b0*/  LDC.64 R22, c[0x0][0x380] ;  /* 0x0000e000ff167b82 */ /* 0x000e620000000a00 */
[-C--:B0-----:R-:W-:Y:S02]  /*02c0*/  ISETP.GE.AND P2, PT, R5, R0.reuse, PT ;  /* 0x000000000500720c */ /* 0x081fe40003f46270 */
[----:B------:R-:W-:Y:S02]  /*02d0*/  CS2R R4, SRZ ;  /* 0x0000000000047805 */ /* 0x000fe4000001ff00 */
[----:B------:R-:W-:Y:S01]  /*02e0*/  ISETP.GE.OR P1, PT, R15, R0, P0 ;  /* 0x000000000f00720c */ /* 0x000fe20000726670 */
[----:B-1----:R-:W-:-:S08]  /*02f0*/  IMAD.WIDE R22, R8, 0x8, R22 ;  /* 0x0000000808167825 */ /* 0x002fd000078e0216 */
[----:B------:R-:W0:Y:S04]  /*0300*/  @!P2 LDC.64 R28, c[0x0][0x388] ;  /* 0x0000e200ff1cab82 */ /* 0x000e280000000a00 */
[----:B------:R-:W2:Y:S01]  /*0310*/  @!P1 LDG.E.64 R6, desc[UR8][R22.64] ;  /* 0x0000000816069981 */ /* 0x000ea2000c1e1b00 */
[----:B0-----:R-:W-:-:S05]  /*0320*/  @!P2 IMAD.WIDE R28, R19, 0x8, R28 ;  /* 0x00000008131ca825 */ /* 0x001fca00078e021c */
[----:B------:R-:W3:Y:S04]  /*0330*/  @!P2 LDG.E.64 R4, desc[UR8][R28.64] ;  /* 0x000000081c04a981 */ /* 0x000ee8000c1e1b00 */
[----:B--2---:R-:W-:Y:S04]  /*0340*/  STS.64 [R20], R6 ;  /* 0x0000000614007388 */ /* 0x004fe80000000a00 */
[----:B---3--:R-:W-:Y:S01]  /*0350*/  STS.64 [R18], R4 ;  /* 0x0000000412007388 */ /* 0x008fe20000000a00 */
[----:B------:R-:W-:Y:S06]  /*0360*/  BAR.SYNC.DEFER_BLOCKING 0x0 ;  /* 0x0000000000007b1d */ /* 0x000fec0000010000 */
[----:B------:R-:W-:Y:S04]  /*0370*/  LDS.64 R26, [R16] ;  /* 0x00000000101a7984 */ /* 0x000fe80000000a00 */
[----:B------:R-:W0:Y:S02]  /*0380*/  LDS.128 R4, [R17] ;  /* 0x0000000011047984 */ /* 0x000e240000000c00 */
[----:B0-----:R-:W-:-:S02]  /*0390*/  DFMA R24, R4, R26, R24 ;  /* 0x0000001a0418722b */ /* 0x001fc40000000018 */
[----:B------:R-:W0:Y:S06]  /*03a0*/  LDS.64 R26, [R16+0x40] ;  /* 0x00004000101a7984 */ /* 0x000e2c0000000a00 */
[----:B0-----:R-:W-:Y:S02]  /*03b0*/  DFMA R26, R26, R6, R24 ;  /* 0x000000061a1a722b */ /* 0x001fe40000000018 */
[----:B------:R-:W-:Y:S04]  /*03c0*/  LDS.64 R24, [R16+0x80] ;  /* 0x0000800010187984 */ /* 0x000fe80000000a00 */
[----:B------:R-:W0:Y:S02]  /*03d0*/  LDS.128 R4, [R17+0x10] ;  /* 0x0000100011047984 */ /* 0x000e240000000c00 */
[----:B0-----:R-:W-:-:S02]  /*03e0*/  DFMA R24, R4, R24, R26 ;  /* 0x000000180418722b */ /* 0x001fc4000000001a */
[----:B------:R-:W0:Y:S06]  /*03f0*/  LDS.64 R26, [R16+0xc0] ;  /* 0x0000c000101a7984 */ /* 0x000e2c0000000a00 */
[----:B0-----:R-:W-:Y:S02]  /*0400*/  DFMA R26, R26, R6, R24 ;  /* 0x000000061a1a722b */ /* 0x001fe40000000018 */
[----:B------:R-:W-:Y:S04]  /*0410*/  LDS.64 R24, [R16+0x100] ;  /* 0x0001000010187984 */ /* 0x000fe80000000a00 */
[----:B------:R-:W0:Y:S02]  /*0420*/  LDS.128 R4, [R17+0x20] ;  /* 0x0000200011047984 */ /* 0x000e240000000c00 */
[----:B0-----:R-:W-:-:S02]  /*0430*/  DFMA R4, R4, R24, R26 ;  /* 0x000000180404722b */ /* 0x001fc4000000001a */
[----:B------:R-:W0:Y:S04]  /*0440*/  LDS.64 R24, [R16+0x140] ;  /* 0x0001400010187984 */ /* 0x000e280000000a00 */
[----:B------:R-:W-:Y:S02]  /*0450*/  LDS.64 R26, [R16+0x180] ;  /* 0x00018000101a7984 */ /* 0x000fe40000000a00 */
[----:B0-----:R-:W-:Y:S02]  /*0460*/  DFMA R24, R24, R6, R4 ;  /* 0x000000061818722b */ /* 0x001fe40000000004 */
[----:B------:R-:W0:Y:S01]  /*0470*/  LDS.128 R4, [R17+0x30] ;  /* 0x0000300011047984 */ /* 0x000e220000000c00 */
[----:B------:R-:W-:-:S05]  /*0480*/  CS2R R28, SRZ ;  /* 0x00000000001c7805 */ /* 0x000fca000001ff00 */
[----:B0-----:R-:W-:Y:S01]  /*0490*/  DFMA R26, R4, R26, R24 ;  /* 0x0000001a041a722b */ /* 0x001fe20000000018 */
[----:B------:R-:W-:-:S04]  /*04a0*/  IADD3 R5, PT, PT, R15, 0x8, RZ ;  /* 0x000000080f057810 */ /* 0x000fc80007ffe0ff */
[----:B------:R-:W-:Y:S02]  /*04b0*/  ISETP.GE.OR P1, PT, R5, R0, P0 ;  /* 0x000000000500720c */ /* 0x000fe40000726670 */
[----:B------:R-:W0:Y:S01]  /*04c0*/  LDS.64 R4, [R16+0x1c0] ;  /* 0x0001c00010047984 */ /* 0x000e220000000a00 */
[----:B------:R-:W-:Y:S10]  /*04d0*/  BAR.SYNC.DEFER_BLOCKING 0x0 ;  /* 0x0000000000007b1d */ /* 0x000ff40000010000 */
[----:B------:R-:W2:Y:S01]  /*04e0*/  @!P1 LDG.E.64 R28, desc[UR8][R22.64+0x40] ;  /* 0x00004008161c9981 */ /* 0x000ea2000c1e1b00 */
[----:B------:R-:W-:-:S04]  /*04f0*/  VIADDMNMX R25, R13, 0x8, R2, !PT ;  /* 0x000000080d197846 */ /* 0x000fc80007800102 */
[----:B------:R-:W-:-:S13]  /*0500*/  ISETP.GE.AND P1, PT, R25, R0, PT ;  /* 0x000000001900720c */ /* 0x000fda0003f26270 */
[----:B------:R-:W1:Y:S01]  /*0510*/  @!P1 LDC.64 R24, c[0x0][0x388] ;  /* 0x0000e200ff189b82 */ /* 0x000e620000000a00 */
[----:B--2---:R1:W-:Y:S02]  /*0520*/  STS.64 [R20], R28 ;  /* 0x0000001c14007388 */ /* 0x0043e40000000a00 */
[----:B-1----:R-:W-:Y:S01]  /*0530*/  @!P1 IMAD.WIDE R28, R21, 0x8, R24 ;  /* 0x00000008151c9825 */ /* 0x002fe200078e0218 */
[----:B------:R-:W-:-:S06]  /*0540*/  CS2R R24, SRZ ;  /* 0x0000000000187805 */ /* 0x000fcc000001ff00 */
[----:B------:R-:W2:Y:S01]  /*0550*/  @!P1 LDG.E.64 R24, desc[UR8][R28.64] ;  /* 0x000000081c189981 */ /* 0x000ea2000c1e1b00 */
[----:B0-----:R-:W-:Y:S01]  /*0560*/  DFMA R26, R4, R6, R26 ;  /* 0x00000006041a722b */ /* 0x001fe2000000001a */
[----:B------:R-:W-:-:S05]  /*0570*/  VIADD R10, R10, 0x2 ;  /* 0x000000020a0a7836 */ /* 0x000fca0000000000 */
[----:B------:R-:W-:Y:S01]  /*0580*/  ISETP.NE.AND P1, PT, R10, RZ, PT ;  /* 0x000000ff0a00720c */ /* 0x000fe20003f25270 */
[----:B------:R-:W-:Y:S01]  /*0590*/  VIADD R13, R13, 0x10 ;  /* 0x000000100d0d7836 */ /* 0x000fe20000000000 */
[----:B------:R-:W-:Y:S01]  /*05a0*/  LEA R19, R0, R19, 0x4 ;  /* 0x0000001300137211 */ /* 0x000fe200078e20ff */
[----:B------:R-:W-:Y:S02]  /*05b0*/  VIADD R8, R8, 0x10 ;  /* 0x0000001008087836 */ /* 0x000fe40000000000 */
[----:B------:R-:W-:Y:S02]  /*05c0*/  VIADD R15, R15, 0x10 ;  /* 0x000000100f0f7836 */ /* 0x000fe40000000000 */
[----:B------:R-:W-:Y:S01]  /*05d0*/  IMAD R21, R0, 0x10, R21 ;  /* 0x0000001000157824 */ /* 0x000fe200078e0215 */
[----:B--2---:R-:W-:Y:S01]  /*05e0*/  STS.64 [R18], R24 ;  /* 0x0000001812007388 */ /* 0x004fe20000000a00 */
[----:B------:R-:W-:Y:S06]  /*05f0*/  BAR.SYNC.DEFER_BLOCKING 0x0 ;  /* 0x0000000000007b1d */ /* 0x000fec0000010000 */
[----:B------:R-:W-:Y:S04]  /*0600*/  LDS.64 R24, [R16] ;  /* 0x0000000010187984 */ /* 0x000fe80000000a00 */
[----:B------:R-:W0:Y:S04]  /*0610*/  LDS.128 R4, [R17] ;  /* 0x0000000011047984 */ /* 0x000e280000000c00 */
[----:B------:R-:W1:Y:S01]  /*0620*/  LDS.64 R22, [R16+0x40] ;  /* 0x0000400010167984 */ /* 0x000e620000000a00 */
[----:B0-----:R-:W-:-:S03]  /*0630*/  DFMA R4, R4, R24, R26 ;  /* 0x000000180404722b */ /* 0x001fc6000000001a */
[----:B------:R-:W-:Y:S04]  /*0640*/  LDS.64 R24, [R16+0x80] ;  /* 0x0000800010187984 */ /* 0x000fe80000000a00 */
[----:B------:R-:W-:Y:S01]  /*0650*/  LDS.64 R26, [R16+0xc0] ;  /* 0x0000c000101a7984 */ /* 0x000fe20000000a00 */
[----:B-1----:R-:W-:-:S03]  /*0660*/  DFMA R22, R22, R6, R4 ;  /* 0x000000061616722b */ /* 0x002fc60000000004 */
[----:B------:R-:W0:Y:S05]  /*0670*/  LDS.128 R4, [R17+0x10] ;  /* 0x0000100011047984 */ /* 0x000e2a0000000c00 */
[----:B0-----:R-:W-:Y:S02]  /*0680*/  DFMA R24, R4, R24, R22 ;  /* 0x000000180418722b */ /* 0x001fe40000000016 */
[----:B------:R-:W-:Y:S06]  /*0690*/  LDS.64 R22, [R16+0x100] ;  /* 0x0001000010167984 */ /* 0x000fec0000000a00 */
[----:B------:R-:W-:Y:S01]  /*06a0*/  DFMA R24, R26, R6, R24 ;  /* 0x000000061a18722b */ /* 0x000fe20000000018 */
[----:B------:R-:W0:Y:S04]  /*06b0*/  LDS.128 R4, [R17+0x20] ;  /* 0x0000200011047984 */ /* 0x000e280000000c00 */
[----:B------:R-:W1:Y:S03]  /*06c0*/  LDS.64 R26, [R16+0x140] ;  /* 0x00014000101a7984 */ /* 0x000e660000000a00 */
[----:B0-----:R-:W-:Y:S01]  /*06d0*/  DFMA R4, R4, R22, R24 ;  /* 0x000000160404722b */ /* 0x001fe20000000018 */
[----:B------:R-:W-:Y:S04]  /*06e0*/  LDS.64 R22, [R16+0x180] ;  /* 0x0001800010167984 */ /* 0x000fe80000000a00 */
[----:B------:R-:W-:Y:S03]  /*06f0*/  LDS.64 R24, [R16+0x1c0] ;  /* 0x0001c00010187984 */ /* 0x000fe60000000a00 */
[----:B-1----:R-:W-:-:S02]  /*0700*/  DFMA R26, R26, R6, R4 ;  /* 0x000000061a1a722b */ /* 0x002fc40000000004 */
[----:B------:R-:W0:Y:S06]  /*0710*/  LDS.128 R4, [R17+0x30] ;  /* 0x0000300011047984 */ /* 0x000e2c0000000c00 */
[----:B0-----:R-:W-:-:S08]  /*0720*/  DFMA R4, R4, R22, R26 ;  /* 0x000000160404722b */ /* 0x001fd0000000001a */
[----:B------:R-:W-:Y:S01]  /*0730*/  DFMA R24, R24, R6, R4 ;  /* 0x000000061818722b */ /* 0x000fe20000000004 */
[----:B------:R-:W-:Y:S06]  /*0740*/  BAR.SYNC.DEFER_BLOCKING 0x0 ;  /* 0x0000000000007b1d */ /* 0x000fec0000010000 */
[----:B------:R-:W-:Y:S05]  /*0750*/  @P1 BRA `(.L_x_8) ;  /* 0xfffffff800c81947 */ /* 0x000fea000383ffff */
[----:B------:R-:W-:-:S07]  /*0760*/  LOP3.LUT R4, R12, 0x7ffffff0, RZ, 0xc0, !PT ;  /* 0x7ffffff00c047812 */ /* 0x000fce00078ec0ff */
.L_x_7:
[----:B------:R-:W-:-:S13]  /*0770*/  LOP3.LUT P0, RZ, R12, 0x8, RZ, 0xc0, !PT ;  /* 0x000000080cff7812 */ /* 0x000fda000780c0ff */
[----:B------:R-:W-:Y:S05]  /*0780*/  @!P0 BRA `(.L_x_6) ;  /* 0x0000000000a08947 */ /* 0x000fea0003800000 */
[--C-:B------:R-:W-:Y:S01]  /*0790*/  IMAD.IADD R7, R9, 0x1, R4.reuse ;  /* 0x0000000109077824 */ /* 0x100fe200078e0204 */
[----:B------:R-:W-:Y:S01]  /*07a0*/  CS2R R8, SRZ ;  /* 0x0000000000087805 */ /* 0x000fe2000001ff00 */
[----:B------:R-:W-:-:S03]  /*07b0*/  IMAD.IADD R13, R11, 0x1, R4 ;  /* 0x000000010b0d7824 */ /* 0x000fc600078e0204 */
[-C--:B------:R-:W-:Y:S02]  /*07c0*/  ISETP.GE.AND P0, PT, R7, R0.reuse, PT ;  /* 0x000000000700720c */ /* 0x080fe40003f06270 */
[----:B------:R-:W-:Y:S02]  /*07d0*/  VIMNMX R5, PT, PT, R2, R13, !PT ;  /* 0x0000000d02057248 */ /* 0x000fe40007fe0100 */
[-C--:B------:R-:W-:Y:S02]  /*07e0*/  ISETP.GE.U32.OR P0, PT, R3, R0.reuse, P0 ;  /* 0x000000000300720c */ /* 0x080fe40000706470 */
[----:B------:R-:W-:-:S11]  /*07f0*/  ISETP.GE.AND P1, PT, R5, R0, PT ;  /* 0x000000000500720c */ /* 0x000fd60003f26270 */
[----:B------:R-:W0:Y:S01]  /*0800*/  @!P0 LDC.64 R10, c[0x0][0x380] ;  /* 0x0000e000ff0a8b82 */ /* 0x000e220000000a00 */
[-C--:B------:R-:W-:Y:S02]  /*0810*/  @!P0 IMAD R7, R3, R0.reuse, R7 ;  /* 0x0000000003078224 */ /* 0x080fe400078e0207 */
[----:B------:R-:W-:-:S05]  /*0820*/  @!P1 IMAD R13, R13, R0, R2 ;  /* 0x000000000d0d9224 */ /* 0x000fca00078e0202 */
[----:B------:R-:W1:Y:S01]  /*0830*/  @!P1 LDC.64 R4, c[0x0][0x388] ;  /* 0x0000e200ff049b82 */ /* 0x000e620000000a00 */
[----:B0-----:R-:W-:-:S05]  /*0840*/  @!P0 IMAD.WIDE R10, R7, 0x8, R10 ;  /* 0x00000008070a8825 */ /* 0x001fca00078e020a */
[----:B------:R-:W2:Y:S01]  /*0850*/  @!P0 LDG.E.64 R8, desc[UR8][R10.64] ;  /* 0x000000080a088981 */ /* 0x000ea2000c1e1b00 */
[----:B-1----:R-:W-:Y:S01]  /*0860*/  @!P1 IMAD.WIDE R6, R13, 0x8, R4 ;  /* 0x000000080d069825 */ /* 0x002fe200078e0204 */
[----:B------:R-:W-:-:S06]  /*0870*/  CS2R R4, SRZ ;  /* 0x0000000000047805 */ /* 0x000fcc000001ff00 */
[----:B------:R-:W3:Y:S04]  /*0880*/  @!P1 LDG.E.64 R4, desc[UR8][R6.64] ;  /* 0x0000000806049981 */ /* 0x000ee8000c1e1b00 */
[----:B--2---:R-:W-:Y:S04]  /*0890*/  STS.64 [R20], R8 ;  /* 0x0000000814007388 */ /* 0x004fe80000000a00 */
[----:B---3--:R-:W-:Y:S01]  /*08a0*/  STS.64 [R18], R4 ;  /* 0x0000000412007388 */ /* 0x008fe20000000a00 */
[----:B------:R-:W-:Y:S06]  /*08b0*/  BAR.SYNC.DEFER_BLOCKING 0x0 ;  /* 0x0000000000007b1d */ /* 0x000fec0000010000 */
[----:B------:R-:W-:Y:S04]  /*08c0*/  LDS.64 R10, [R16] ;  /* 0x00000000100a7984 */ /* 0x000fe80000000a00 */
[----:B------:R-:W0:Y:S04]  /*08d0*/  LDS.128 R12, [R17] ;  /* 0x00000000110c7984 */ /* 0x000e280000000c00 */
[----:B------:R-:W1:Y:S04]  /*08e0*/  LDS.64 R28, [R16+0x40] ;  /* 0x00004000101c7984 */ /* 0x000e680000000a00 */
[----:B------:R-:W-:Y:S04]  /*08f0*/  LDS.64 R26, [R16+0x80] ;  /* 0x00008000101a7984 */ /* 0x000fe80000000a00 */
[----:B------:R-:W2:Y:S04]  /*0900*/  LDS.128 R4, [R17+0x10] ;  /* 0x0000100011047984 */ /* 0x000ea80000000c00 */
[----:B------:R-:W3:Y:S04]  /*0910*/  LDS.64 R22, [R16+0xc0] ;  /* 0x0000c00010167984 */ /* 0x000ee80000000a00 */
[----:B------:R-:W-:Y:S04]  /*0920*/  LDS.64 R18, [R16+0x140] ;  /* 0x0001400010127984 */ /* 0x000fe80000000a00 */
[----:B------:R-:W-:Y:S01]  /*0930*/  LDS.64 R20, [R16+0x1c0] ;  /* 0x0001c00010147984 */ /* 0x000fe20000000a00 */
[----:B0-----:R-:W-:-:S03]  /*0940*/  DFMA R12, R12, R10, R24 ;  /* 0x0000000a0c0c722b */ /* 0x001fc60000000018 */
[----:B------:R-:W-:Y:S04]  /*0950*/  LDS.64 R24, [R16+0x100] ;  /* 0x0001000010187984 */ /* 0x000fe80000000a00 */
[----:B------:R-:W0:Y:S01]  /*0960*/  LDS.128 R8, [R17+0x20] ;  /* 0x0000200011087984 */ /* 0x000e220000000c00 */
[----:B-1----:R-:W-:-:S08]  /*0970*/  DFMA R12, R28, R14, R12 ;  /* 0x0000000e1c0c722b */ /* 0x002fd0000000000c */
[----:B--2---:R-:W-:Y:S01]  /*0980*/  DFMA R26, R4, R26, R12 ;  /* 0x0000001a041a722b */ /* 0x004fe2000000000c */
[----:B------:R-:W-:Y:S04]  /*0990*/  LDS.64 R4, [R16+0x180] ;  /* 0x0001800010047984 */ /* 0x000fe80000000a00 */
[----:B------:R-:W1:Y:S03]  /*09a0*/  LDS.128 R12, [R17+0x30] ;  /* 0x00003000110c7984 */ /* 0x000e660000000c00 */
[----:B---3--:R-:W-:-:S08]  /*09b0*/  DFMA R6, R22, R6, R26 ;  /* 0x000000061606722b */ /* 0x008fd0000000001a */
[----:B0-----:R-:W-:-:S08]  /*09c0*/  DFMA R6, R8, R24, R6 ;  /* 0x000000180806722b */ /* 0x001fd00000000006 */
[----:B------:R-:W-:-:S08]  /*09d0*/  DFMA R6, R18, R10, R6 ;  /* 0x0000000a1206722b */ /* 0x000fd00000000006 */
[----:B-1----:R-:W-:-:S08]  /*09e0*/  DFMA R4, R12, R4, R6 ;  /* 0x000000040c04722b */ /* 0x002fd00000000006 */
[----:B------:R-:W-:Y:S01]  /*09f0*/  DFMA R24, R20, R14, R4 ;  /* 0x0000000e1418722b */ /* 0x000fe20000000004 */
[----:B------:R-:W-:Y:S10]  /*0a00*/  BAR.SYNC.DEFER_BLOCKING 0x0 ;  /* 0x0000000000007b1d */ /* 0x000ff40000010000 */
.L_x_6:
        /* <DEDUP_REMOVED lines=8> */
.L_x_9:
        /* <DEDUP_REMOVED lines=15> */
.L_x_17:


//--------------------- .text._Z16mm_kernel_simplePKdS0_Pdi --------------------------
	.section	.text._Z16mm_kernel_simplePKdS0_Pdi,"ax",@progbits
	.align	128
        .global         _Z16mm_kernel_simplePKdS0_Pdi
        .type           _Z16mm_kernel_simplePKdS0_Pdi,@function
        .size           _Z16mm_kernel_simplePKdS0_Pdi,(.L_x_18 - _Z16mm_kernel_simplePKdS0_Pdi)
        .other          _Z16mm_kernel_simplePKdS0_Pdi,@"STO_CUDA_ENTRY STV_DEFAULT"
_Z16mm_kernel_simplePKdS0_Pdi:
.text._Z16mm_kernel_simplePKdS0_Pdi:
[----:B------:R-:W-:Y:S01]  /*0000*/  LDC R1, c[0x0][0x37c] ;  /* 0x0000df00ff017b82 */ /* 0x000fe20000000800 */
[----:B------:R-:W0:Y:S07]  /*0010*/  S2R R0, SR_TID.Y ;  /* 0x0000000000007919 */ /* 0x000e2e0000002200 */
[----:B------:R-:W0:Y:S01]  /*0020*/  S2UR UR4, SR_CTAID.Y ;  /* 0x00000000000479c3 */ /* 0x000e220000002600 */
[----:B------:R-:W1:Y:S01]  /*0030*/  LDCU UR18, c[0x0][0x398] ;  /* 0x00007300ff1277ac */ /* 0x000e620008000800 */
[----:B------:R-:W2:Y:S06]  /*0040*/  S2R R3, SR_TID.X ;  /* 0x0000000000037919 */ /* 0x000eac0000002100 */
[----:B------:R-:W0:Y:S08]  /*0050*/  LDC R21, c[0x0][0x364] ;  /* 0x0000d900ff157b82 */ /* 0x000e300000000800 */
[----:B------:R-:W2:Y:S08]  /*0060*/  S2UR UR5, SR_CTAID.X ;  /* 0x00000000000579c3 */ /* 0x000eb00000002500 */
[----:B------:R-:W2:Y:S01]  /*0070*/  LDC R2, c[0x0][0x360] ;  /* 0x0000d800ff027b82 */ /* 0x000ea20000000800 */
[----:B0-----:R-:W-:-:S02]  /*0080*/  IMAD R21, R21, UR4, R0 ;  /* 0x0000000415157c24 */ /* 0x001fc4000f8e0200 */
[----:B--2---:R-:W-:-:S05]  /*0090*/  IMAD R0, R2, UR5, R3 ;  /* 0x0000000502007c24 */ /* 0x004fca000f8e0203 */
[----:B------:R-:W-:-:S04]  /*00a0*/  VIMNMX R2, PT, PT, R21, R0, !PT ;  /* 0x0000000015027248 */ /* 0x000fc80007fe0100 */
[----:B-1----:R-:W-:-:S13]  /*00b0*/  ISETP.GE.AND P0, PT, R2, UR18, PT ;  /* 0x0000001202007c0c */ /* 0x002fda000bf06270 */
[----:B------:R-:W-:Y:S05]  /*00c0*/  @P0 EXIT ;  /* 0x000000000000094d */ /* 0x000fea0003800000 */
[----:B------:R-:W-:Y:S02]  /*00d0*/  UISETP.GE.U32.AND UP0, UPT, UR18, 0x8, UPT ;  /* 0x000000081200788c */ /* 0x000fe4000bf06070 */
[----:B------:R-:W-:Y:S01]  /*00e0*/  IMAD R21, R21, UR18, RZ ;  /* 0x0000001215157c24 */ /* 0x000fe2000f8e02ff */
[----:B------:R-:W-:Y:S01]  /*00f0*/  CS2R R12, SRZ ;  /* 0x00000000000c7805 */ /* 0x000fe2000001ff00 */
[----:B------:R-:W0:Y:S01]  /*0100*/  LDCU.64 UR16, c[0x0][0x358] ;  /* 0x00006b00ff1077ac */ /* 0x000e220008000a00 */
[----:B------:R-:W-:-:S04]  /*0110*/  UMOV UR4, URZ ;  /* 0x000000ff00047c82 */ /* 0x000fc80008000000 */
[----:B------:R-:W-:Y:S05]  /*0120*/  BRA.U !UP0, `(.L_x_10) ;  /* 0x0000000508147547 */ /* 0x000fea000b800000 */
[----:B------:R-:W1:Y:S01]  /*0130*/  LDCU.128 UR20, c[0x0][0x380] ;  /* 0x00007000ff1477ac */ /* 0x000e620008000c00 */
[----:B------:R-:W-:Y:S01]  /*0140*/  IMAD.MOV.U32 R20, RZ, RZ, R0 ;  /* 0x000000ffff147224 */ /* 0x000fe200078e0000 */
[----:B------:R-:W-:Y:S01]  /*0150*/  CS2R R12, SRZ ;  /* 0x00000000000c7805 */ /* 0x000fe2000001ff00 */
[----:B------:R-:W-:-:S04]  /*0160*/  ULOP3.LUT UR4, UR18, 0x7ffffff8, URZ, 0xc0, !UPT ;  /* 0x7ffffff812047892 */ /* 0x000fc8000f8ec0ff */
[----:B------:R-:W-:Y:S01]  /*0170*/  UIADD3 UR4, UPT, UPT, -UR4, URZ, URZ ;  /* 0x000000ff04047290 */ /* 0x000fe2000fffe1ff */
[----:B-1----:R-:W-:Y:S01]  /*0180*/  MOV R2, UR20 ;  /* 0x0000001400027c02 */ /* 0x002fe20008000f00 */
[----:B------:R-:W-:Y:S01]  /*0190*/  IMAD.U32 R3, RZ, RZ, UR21 ;  /* 0x00000015ff037e24 */ /* 0x000fe2000f8e00ff */
[----:B------:R-:W-:Y:S02]  /*01a0*/  UIMAD.WIDE UR6, UR18, 0x18, UR22 ;  /* 0x00000018120678a5 */ /* 0x000fe4000f8e0216 */
[----:B------:R-:W-:Y:S01]  /*01b0*/  UIMAD.WIDE UR8, UR18, 0x20, UR22 ;  /* 0x00000020120878a5 */ /* 0x000fe2000f8e0216 */
[----:B------:R-:W-:Y:S01]  /*01c0*/  IMAD.WIDE.U32 R2, R21, 0x8, R2 ;  /* 0x0000000815027825 */ /* 0x000fe200078e0002 */
[----:B------:R-:W-:Y:S02]  /*01d0*/  UIMAD.WIDE UR10, UR18, 0x28, UR22 ;  /* 0x00000028120a78a5 */ /* 0x000fe4000f8e0216 */
[----:B------:R-:W-:Y:S01]  /*01e0*/  UIMAD.WIDE UR12, UR18, 0x30, UR22 ;  /* 0x00000030120c78a5 */ /* 0x000fe2000f8e0216 */
[----:B------:R-:W-:Y:S01]  /*01f0*/  IADD3 R8, P0, PT, R2, 0x20, RZ ;  /* 0x0000002002087810 */ /* 0x000fe20007f1e0ff */
[----:B------:R-:W-:-:S03]  /*0200*/  UIMAD.WIDE UR14, UR18, 0x38, UR22 ;  /* 0x00000038120e78a5 */ /* 0x000fc6000f8e0216 */
[----:B------:R-:W-:-:S09]  /*0210*/  IADD3.X R9, PT, PT, RZ, R3, RZ, P0, !PT ;  /* 0x00000003ff097210 */ /* 0x000fd200007fe4ff */
.L_x_11:
[----:B------:R-:W-:Y:S01]  /*0220*/  HFMA2 R23, -RZ, RZ, 0, 4.76837158203125e-07 ;  /* 0x00000008ff177431 */ /* 0x000fe200000001ff */
[----:B------:R-:W-:Y:S01]  /*0230*/  UIMAD.WIDE UR24, UR18, 0x8, UR22 ;  /* 0x00000008121878a5 */ /* 0x000fe2000f8e0216 */
[----:B------:R-:W-:Y:S01]  /*0240*/  IMAD.MOV.U32 R2, RZ, RZ, R8 ;  /* 0x000000ffff027224 */ /* 0x000fe200078e0008 */
[----:B------:R-:W-:Y:S01]  /*0250*/  MOV R3, R9 ;  /* 0x0000000900037202 */ /* 0x000fe20000000f00 */
[----:B------:R-:W-:-:S03]  /*0260*/  UIMAD.WIDE UR20, UR18, 0x10, UR22 ;  /* 0x00000010121478a5 */ /* 0x000fc6000f8e0216 */
[----:B------:R-:W-:Y:S01]  /*0270*/  MOV R19, UR25 ;  /* 0x0000001900137c02 */ /* 0x000fe20008000f00 */
[----:B------:R-:W-:Y:S01]  /*0280*/  IMAD.U32 R18, RZ, RZ, UR24 ;  /* 0x00000018ff127e24 */ /* 0x000fe2000f8e00ff */
[----:B0-----:R-:W2:Y:S01]  /*0290*/  LDG.E.64 R24, desc[UR16][R2.64+-0x20] ;  /* 0xffffe01002187981 */ /* 0x001ea2000c1e1b00 */
[C---:B------:R-:W-:Y:S01]  /*02a0*/  IMAD.WIDE R22, R20.reuse, R23, UR22 ;  /* 0x0000001614167e25 */ /* 0x040fe2000f8e0217 */
[----:B------:R-:W-:Y:S02]  /*02b0*/  MOV R16, UR20 ;  /* 0x0000001400107c02 */ /* 0x000fe40008000f00 */
[----:B------:R-:W3:Y:S01]  /*02c0*/  LDG.E.64 R10, desc[UR16][R2.64+-0x18] ;  /* 0xffffe810020a7981 */ /* 0x000ee2000c1e1b00 */
[----:B------:R-:W-:-:S03]  /*02d0*/  IMAD.WIDE R18, R20, 0x8, R18 ;  /* 0x0000000814127825 */ /* 0x000fc600078e0212 */
[----:B------:R-:W2:Y:S01]  /*02e0*/  LDG.E.64 R22, desc[UR16][R22.64] ;  /* 0x0000001016167981 */ /* 0x000ea2000c1e1b00 */
[----:B------:R-:W-:-:S03]  /*02f0*/  IMAD.U32 R17, RZ, RZ, UR21 ;  /* 0x00000015ff117e24 */ /* 0x000fc6000f8e00ff */
[----:B------:R-:W3:Y:S01]  /*0300*/  LDG.E.64 R18, desc[UR16][R18.64] ;  /* 0x0000001012127981 */ /* 0x000ee2000c1e1b00 */
[----:B------:R-:W-:-:S04]  /*0310*/  IMAD.WIDE R16, R20, 0x8, R16 ;  /* 0x0000000814107825 */ /* 0x000fc800078e0210 */
[----:B------:R-:W-:Y:S01]  /*0320*/  HFMA2 R9, -RZ, RZ, 0, 4.76837158203125e-07 ;  /* 0x00000008ff097431 */ /* 0x000fe200000001ff */
[----:B------:R-:W4:Y:S04]  /*0330*/  LDG.E.64 R14, desc[UR16][R2.64+-0x10] ;  /* 0xfffff010020e7981 */ /* 0x000f28000c1e1b00 */
[----:B------:R-:W4:Y:S01]  /*0340*/  LDG.E.64 R16, desc[UR16][R16.64] ;  /* 0x0000001010107981 */ /* 0x000f22000c1e1b00 */
[----:B------:R-:W-:-:S03]  /*0350*/  IMAD.WIDE R8, R20, R9, UR6 ;  /* 0x0000000614087e25 */ /* 0x000fc6000f8e0209 */
[----:B------:R-:W5:Y:S04]  /*0360*/  LDG.E.64 R6, desc[UR16][R2.64+-0x8] ;  /* 0xfffff81002067981 */ /* 0x000f68000c1e1b00 */
[----:B------:R-:W5:Y:S01]  /*0370*/  LDG.E.64 R8, desc[UR16][R8.64] ;  /* 0x0000001008087981 */ /* 0x000f62000c1e1b00 */
[----:B------:R-:W-:-:S05]  /*0380*/  MOV R5, 0x8 ;  /* 0x0000000800057802 */ /* 0x000fca0000000f00 */
[----:B------:R-:W-:-:S06]  /*0390*/  IMAD.WIDE R4, R20, R5, UR8 ;  /* 0x0000000814047e25 */ /* 0x000fcc000f8e0205 */
[----:B------:R-:W5:Y:S01]  /*03a0*/  LDG.E.64 R4, desc[UR16][R4.64] ;  /* 0x0000001004047981 */ /* 0x000f62000c1e1b00 */
[----:B--2---:R-:W-:Y:S01]  /*03b0*/  DFMA R24, R24, R22, R12 ;  /* 0x000000161818722b */ /* 0x004fe2000000000c */
[----:B------:R-:W-:Y:S02]  /*03c0*/  IMAD.MOV.U32 R23, RZ, RZ, 0x8 ;  /* 0x00000008ff177424 */ /* 0x000fe400078e00ff */
[----:B------:R-:W2:Y:S02]  /*03d0*/  LDG.E.64 R12, desc[UR16][R2.64] ;  /* 0x00000010020c7981 */ /* 0x000ea4000c1e1b00 */
[----:B------:R-:W-:-:S03]  /*03e0*/  IMAD.WIDE R22, R20, R23, UR10 ;  /* 0x0000000a14167e25 */ /* 0x000fc6000f8e0217 */
[----:B---3--:R-:W-:Y:S01]  /*03f0*/  DFMA R18, R10, R18, R24 ;  /* 0x000000120a12722b */ /* 0x008fe20000000018 */
[----:B------:R-:W-:Y:S01]  /*0400*/  MOV R25, 0x8 ;  /* 0x0000000800197802 */ /* 0x000fe20000000f00 */
[----:B------:R-:W3:Y:S04]  /*0410*/  LDG.E.64 R10, desc[UR16][R2.64+0x8] ;  /* 0x00000810020a7981 */ /* 0x000ee8000c1e1b00 */
[----:B------:R-:W3:Y:S01]  /*0420*/  LDG.E.64 R22, desc[UR16][R22.64] ;  /* 0x0000001016167981 */ /* 0x000ee2000c1e1b00 */
[C---:B------:R-:W-:Y:S01]  /*0430*/  IMAD.WIDE R24, R20.reuse, R25, UR12 ;  /* 0x0000000c14187e25 */ /* 0x040fe2000f8e0219 */
[----:B----4-:R-:W-:Y:S01]  /*0440*/  DFMA R16, R14, R16, R18 ;  /* 0x000000100e10722b */ /* 0x010fe20000000012 */
[----:B------:R-:W-:Y:S01]  /*0450*/  MOV R19, 0x8 ;  /* 0x0000000800137802 */ /* 0x000fe20000000f00 */
[----:B------:R-:W4:Y:S04]  /*0460*/  LDG.E.64 R14, desc[UR16][R2.64+0x10] ;  /* 0x00001010020e7981 */ /* 0x000f28000c1e1b00 */
[----:B------:R-:W4:Y:S01]  /*0470*/  LDG.E.64 R24, desc[UR16][R24.64] ;  /* 0x0000001018187981 */ /* 0x000f22000c1e1b00 */
[----:B------:R-:W-:Y:S01]  /*0480*/  IMAD.WIDE R18, R20, R19, UR14 ;  /* 0x0000000e14127e25 */ /* 0x000fe2000f8e0213 */
[----:B-----5:R-:W-:-:S02]  /*0490*/  DFMA R8, R6, R8, R16 ;  /* 0x000000080608722b */ /* 0x020fc40000000010 */
[----:B------:R-:W5:Y:S04]  /*04a0*/  LDG.E.64 R6, desc[UR16][R2.64+0x18] ;  /* 0x0000181002067981 */ /* 0x000f68000c1e1b00 */
[----:B------:R-:W5:Y:S01]  /*04b0*/  LDG.E.64 R18, desc[UR16][R18.64] ;  /* 0x0000001012127981 */ /* 0x000f62000c1e1b00 */
[----:B------:R-:W-:-:S04]  /*04c0*/  UIADD3 UR4, UPT, UPT, UR4, 0x8, URZ ;  /* 0x0000000804047890 */ /* 0x000fc8000fffe0ff */
[----:B------:R-:W-:Y:S01]  /*04d0*/  UISETP.NE.AND UP0, UPT, UR4, URZ, UPT ;  /* 0x000000ff0400728c */ /* 0x000fe2000bf05270 */
[----:B--2---:R-:W-:-:S08]  /*04e0*/  DFMA R4, R12, R4, R8 ;  /* 0x000000040c04722b */ /* 0x004fd00000000008 */
[----:B---3--:R-:W-:-:S08]  /*04f0*/  DFMA R4, R10, R22, R4 ;  /* 0x000000160a04722b */ /* 0x008fd00000000004 */
[----:B----4-:R-:W-:Y:S01]  /*0500*/  DFMA R4, R14, R24, R4 ;  /* 0x000000180e04722b */ /* 0x010fe20000000004 */
[----:B------:R-:W-:-:S07]  /*0510*/  IADD3 R8, P0, PT, R2, 0x40, RZ ;  /* 0x0000004002087810 */ /* 0x000fce0007f1e0ff */
[----:B-----5:R-:W-:Y:S01]  /*0520*/  DFMA R12, R6, R18, R4 ;  /* 0x00000012060c722b */ /* 0x020fe20000000004 */
[----:B------:R-:W-:Y:S01]  /*0530*/  IMAD.U32 R5, RZ, RZ, UR18 ;  /* 0x00000012ff057e24 */ /* 0x000fe2000f8e00ff */
[----:B------:R-:W-:-:S04]  /*0540*/  IADD3.X R9, PT, PT, RZ, R3, RZ, P0, !PT ;  /* 0x00000003ff097210 */ /* 0x000fc800007fe4ff */
[----:B------:R-:W-:Y:S01]  /*0550*/  LEA R20, R5, R20, 0x3 ;  /* 0x0000001405147211 */ /* 0x000fe200078e18ff */
[----:B------:R-:W-:Y:S06]  /*0560*/  BRA.U UP0, `(.L_x_11) ;  /* 0xfffffffd002c7547 */ /* 0x000fec000b83ffff */
[----:B------:R-:W-:-:S12]  /*0570*/  ULOP3.LUT UR4, UR18, 0x7ffffff8, URZ, 0xc0, !UPT ;  /* 0x7ffffff812047892 */ /* 0x000fd8000f8ec0ff */
.L_x_10:
[----:B------:R-:W-:-:S04]  /*0580*/  ULOP3.LUT UR6, UR18, 0x7, URZ, 0xc0, !UPT ;  /* 0x0000000712067892 */ /* 0x000fc8000f8ec0ff */
[----:B------:R-:W-:-:S09]  /*0590*/  UISETP.NE.AND UP0, UPT, UR6, URZ, UPT ;  /* 0x000000ff0600728c */ /* 0x000fd2000bf05270 */
[----:B------:R-:W-:Y:S05]  /*05a0*/  BRA.U !UP0, `(.L_x_12) ;  /* 0x0000000508387547 */ /* 0x000fea000b800000 */
[----:B------:R-:W-:Y:S02]  /*05b0*/  UISETP.GE.U32.AND UP0, UPT, UR6, 0x4, UPT ;  /* 0x000000040600788c */ /* 0x000fe4000bf06070 */
[----:B------:R-:W-:-:S04]  /*05c0*/  ULOP3.LUT UR5, UR18, 0x3, URZ, 0xc0, !UPT ;  /* 0x0000000312057892 */ /* 0x000fc8000f8ec0ff */
[----:B------:R-:W-:-:S03]  /*05d0*/  UISETP.NE.AND UP1, UPT, UR5, URZ, UPT ;  /* 0x000000ff0500728c */ /* 0x000fc6000bf25270 */
[----:B------:R-:W-:Y:S08]  /*05e0*/  BRA.U !UP0, `(.L_x_13) ;  /* 0x00000001087c7547 */ /* 0x000ff0000b800000 */
[----:B------:R-:W1:Y:S01]  /*05f0*/  LDC.64 R10, c[0x0][0x380] ;  /* 0x0000e000ff0a7b82 */ /* 0x000e620000000a00 */
[----:B------:R-:W2:Y:S01]  /*0600*/  LDCU.64 UR6, c[0x0][0x380] ;  /* 0x00007000ff0677ac */ /* 0x000ea20008000a00 */
[----:B------:R-:W-:Y:S01]  /*0610*/  IMAD.U32 R5, RZ, RZ, UR4 ;  /* 0x00000004ff057e24 */ /* 0x000fe2000f8e00ff */
[C---:B------:R-:W-:Y:S01]  /*0620*/  IADD3 R3, PT, PT, R21.reuse, UR4, RZ ;  /* 0x0000000415037c10 */ /* 0x040fe2000fffe0ff */
[----:B------:R-:W-:Y:S01]  /*0630*/  IMAD.U32 R23, RZ, RZ, UR18 ;  /* 0x00000012ff177e24 */ /* 0x000fe2000f8e00ff */
[----:B------:R-:W-:Y:S01]  /*0640*/  IADD3 R2, P0, PT, R21, UR4, RZ ;  /* 0x0000000415027c10 */ /* 0x000fe2000ff1e0ff */
[----:B------:R-:W-:Y:S02]  /*0650*/  IMAD R5, R5, UR18, R0 ;  /* 0x0000001205057c24 */ /* 0x000fe4000f8e0200 */
[----:B------:R-:W3:Y:S01]  /*0660*/  LDC.64 R18, c[0x0][0x388] ;  /* 0x0000e200ff127b82 */ /* 0x000ee20000000a00 */
[----:B------:R-:W-:Y:S01]  /*0670*/  MOV R25, UR18 ;  /* 0x0000001200197c02 */ /* 0x000fe20008000f00 */
[----:B-1----:R-:W-:Y:S01]  /*0680*/  IMAD.WIDE.U32 R10, R3, 0x8, R10 ;  /* 0x00000008030a7825 */ /* 0x002fe200078e000a */
[----:B------:R-:W-:-:S02]  /*0690*/  IADD3.X R3, PT, PT, RZ, RZ, RZ, P0, !PT ;  /* 0x000000ffff037210 */ /* 0x000fc400007fe4ff */
[----:B--2---:R-:W-:-:S03]  /*06a0*/  LEA R16, P0, R2, UR6, 0x3 ;  /* 0x0000000602107c11 */ /* 0x004fc6000f8018ff */
[----:B0-----:R-:W2:Y:S01]  /*06b0*/  LDG.E.64 R10, desc[UR16][R10.64] ;  /* 0x000000100a0a7981 */ /* 0x001ea2000c1e1b00 */
[----:B---3--:R-:W-:Y:S01]  /*06c0*/  IMAD.WIDE R18, R5, 0x8, R18 ;  /* 0x0000000805127825 */ /* 0x008fe200078e0212 */
[----:B------:R-:W-:-:S04]  /*06d0*/  LEA.HI.X R17, R2, UR7, R3, 0x3, P0 ;  /* 0x0000000702117c11 */ /* 0x000fc800080f1c03 */
[----:B------:R-:W2:Y:S01]  /*06e0*/  LDG.E.64 R14, desc[UR16][R18.64] ;  /* 0x00000010120e7981 */ /* 0x000ea2000c1e1b00 */
[----:B------:R-:W-:-:S03]  /*06f0*/  IMAD.WIDE R22, R23, 0x8, R18 ;  /* 0x0000000817167825 */ /* 0x000fc600078e0212 */
[----:B------:R-:W3:Y:S04]  /*0700*/  LDG.E.64 R6, desc[UR16][R16.64+0x8] ;  /* 0x0000081010067981 */ /* 0x000ee8000c1e1b00 */
[----:B------:R-:W3:Y:S01]  /*0710*/  LDG.E.64 R8, desc[UR16][R22.64] ;  /* 0x0000001016087981 */ /* 0x000ee2000c1e1b00 */
[----:B------:R-:W-:Y:S01]  /*0720*/  IMAD.WIDE R24, R25, 0x8, R22 ;  /* 0x0000000819187825 */ /* 0x000fe200078e0216 */
[----:B------:R-:W-:Y:S02]  /*0730*/  MOV R27, UR18 ;  /* 0x00000012001b7c02 */ /* 0x000fe40008000f00 */
[----:B------:R-:W4:Y:S04]  /*0740*/  LDG.E.64 R2, desc[UR16][R16.64+0x10] ;  /* 0x0000101010027981 */ /* 0x000f28000c1e1b00 */
[----:B------:R-:W4:Y:S01]  /*0750*/  LDG.E.64 R4, desc[UR16][R24.64] ;  /* 0x0000001018047981 */ /* 0x000f22000c1e1b00 */
[----:B------:R-:W-:-:S03]  /*0760*/  IMAD.WIDE R26, R27, 0x8, R24 ;  /* 0x000000081b1a7825 */ /* 0x000fc600078e0218 */
[----:B------:R-:W5:Y:S04]  /*0770*/  LDG.E.64 R18, desc[UR16][R16.64+0x18] ;  /* 0x0000181010127981 */ /* 0x000f68000c1e1b00 */
[----:B------:R-:W5:Y:S01]  /*0780*/  LDG.E.64 R26, desc[UR16][R26.64] ;  /* 0x000000101a1a7981 */ /* 0x000f62000c1e1b00 */
[----:B------:R-:W-:Y:S01]  /*0790*/  UIADD3 UR4, UPT, UPT, UR4, 0x4, URZ ;  /* 0x0000000404047890 */ /* 0x000fe2000fffe0ff */
[----:B--2---:R-:W-:-:S08]  /*07a0*/  DFMA R10, R10, R14, R12 ;  /* 0x0000000e0a0a722b */ /* 0x004fd0000000000c */
[----:B---3--:R-:W-:-:S08]  /*07b0*/  DFMA R6, R6, R8, R10 ;  /* 0x000000080606722b */ /* 0x008fd0000000000a */
[----:B----4-:R-:W-:-:S08]  /*07c0*/  DFMA R2, R2, R4, R6 ;  /* 0x000000040202722b */ /* 0x010fd00000000006 */
[----:B-----5:R-:W-:-:S11]  /*07d0*/  DFMA R12, R18, R26, R2 ;  /* 0x0000001a120c722b */ /* 0x020fd60000000002 */
.L_x_13:
[----:B------:R-:W-:Y:S05]  /*07e0*/  BRA.U !UP1, `(.L_x_12) ;  /* 0x0000000109a87547 */ /* 0x000fea000b800000 */
[----:B------:R-:W-:Y:S01]  /*07f0*/  UISETP.NE.AND UP0, UPT, UR5, 0x1, UPT ;  /* 0x000000010500788c */ /* 0x000fe2000bf05270 */
[----:B------:R-:W-:Y:S01]  /*0800*/  IMAD.U32 R9, RZ, RZ, UR4 ;  /* 0x00000004ff097e24 */ /* 0x000fe2000f8e00ff */
[----:B------:R-:W-:Y:S02]  /*0810*/  ULOP3.LUT UR5, UR18, 0x1, URZ, 0xc0, !UPT ;  /* 0x0000000112057892 */ /* 0x000fe4000f8ec0ff */
[----:B------:R-:W-:Y:S02]  /*0820*/  MOV R11, UR18 ;  /* 0x00000012000b7c02 */ /* 0x000fe40008000f00 */
[----:B------:R-:W-:Y:S01]  /*0830*/  PLOP3.LUT P1, PT, PT, PT, UP0, 0x80, 0x8 ;  /* 0x000000000008781c */ /* 0x000fe20003f2f008 */
[----:B------:R-:W-:-:S04]  /*0840*/  UISETP.NE.U32.AND UP1, UPT, UR5, 0x1, UPT ;  /* 0x000000010500788c */ /* 0x000fc8000bf25070 */
[----:B------:R-:W1:Y:S02]  /*0850*/  @UP0 LDCU.128 UR8, c[0x0][0x380] ;  /* 0x00007000ff0807ac */ /* 0x000e640008000c00 */
[----:B------:R-:W-:Y:S01]  /*0860*/  PLOP3.LUT P0, PT, PT, PT, UP1, 0x80, 0x8 ;  /* 0x000000000008781c */ /* 0x000fe20003f0f018 */
[----:B------:R-:W2:Y:S05]  /*0870*/  @UP0 LDCU.64 UR6, c[0x0][0x380] ;  /* 0x00007000ff0607ac */ /* 0x000eaa0008000a00 */
[C---:B------:R-:W-:Y:S01]  /*0880*/  @P1 IADD3 R7, PT, PT, R21.reuse, UR4, RZ ;  /* 0x0000000415071c10 */ /* 0x040fe2000fffe0ff */
[----:B------:R-:W3:Y:S01]  /*0890*/  @!UP1 LDCU.128 UR12, c[0x0][0x380] ;  /* 0x00007000ff0c97ac */ /* 0x000ee20008000c00 */
[----:B------:R-:W-:Y:S01]  /*08a0*/  @P1 IADD3 R6, P2, PT, R21, UR4, RZ ;  /* 0x0000000415061c10 */ /* 0x000fe2000ff5e0ff */
[----:B------:R-:W-:Y:S01]  /*08b0*/  @P1 IMAD R9, R9, UR18, R0 ;  /* 0x0000001209091c24 */ /* 0x000fe2000f8e0200 */
[----:B------:R-:W-:Y:S01]  /*08c0*/  @UP0 UIADD3 UR4, UPT, UPT, UR4, 0x2, URZ ;  /* 0x0000000204040890 */ /* 0x000fe2000fffe0ff */
[----:B-1----:R-:W-:Y:S01]  /*08d0*/  MOV R2, UR8 ;  /* 0x0000000800027c02 */ /* 0x002fe20008000f00 */
[----:B------:R-:W-:Y:S01]  /*08e0*/  IMAD.U32 R3, RZ, RZ, UR9 ;  /* 0x00000009ff037e24 */ /* 0x000fe2000f8e00ff */
[----:B------:R-:W-:-:S02]  /*08f0*/  MOV R4, UR10 ;  /* 0x0000000a00047c02 */ /* 0x000fc40008000f00 */
[----:B------:R-:W-:Y:S01]  /*0900*/  MOV R5, UR11 ;  /* 0x0000000b00057c02 */ /* 0x000fe20008000f00 */
[----:B------:R-:W-:-:S04]  /*0910*/  @P1 IMAD.WIDE.U32 R2, R7, 0x8, R2 ;  /* 0x0000000807021825 */ /* 0x000fc800078e0002 */
[----:B------:R-:W-:Y:S01]  /*0920*/  @P1 IMAD.WIDE R4, R9, 0x8, R4 ;  /* 0x0000000809041825 */ /* 0x000fe200078e0204 */
[----:B------:R-:W-:Y:S01]  /*0930*/  MOV R19, UR4 ;  /* 0x0000000400137c02 */ /* 0x000fe20008000f00 */
[----:B0-----:R-:W4:Y:S02]  /*0940*/  @P1 LDG.E.64 R2, desc[UR16][R2.64] ;  /* 0x0000001002021981 */ /* 0x001f24000c1e1b00 */
[----:B------:R-:W-:Y:S01]  /*0950*/  @P1 IMAD.X R7, RZ, RZ, RZ, P2 ;  /* 0x000000ffff071224 */ /* 0x000fe200010e06ff */
[----:B--2---:R-:W-:-:S04]  /*0960*/  @P1 LEA R8, P2, R6, UR6, 0x3 ;  /* 0x0000000606081c11 */ /* 0x004fc8000f8418ff */
[----:B------:R-:W-:Y:S01]  /*0970*/  @P1 LEA.HI.X R9, R6, UR7, R7, 0x3, P2 ;  /* 0x0000000706091c11 */ /* 0x000fe200090f1c07 */
[----:B------:R-:W-:Y:S02]  /*0980*/  @P1 IMAD.WIDE R6, R11, 0x8, R4 ;  /* 0x000000080b061825 */ /* 0x000fe400078e0204 */
[----:B------:R-:W4:Y:S01]  /*0990*/  @P1 LDG.E.64 R4, desc[UR16][R4.64] ;  /* 0x0000001004041981 */ /* 0x000f22000c1e1b00 */
[----:B---3--:R-:W-:Y:S01]  /*09a0*/  MOV R14, UR12 ;  /* 0x0000000c000e7c02 */ /* 0x008fe20008000f00 */
[----:B------:R-:W-:Y:S01]  /*09b0*/  IMAD.U32 R15, RZ, RZ, UR13 ;  /* 0x0000000dff0f7e24 */ /* 0x000fe2000f8e00ff */
[----:B------:R-:W-:Y:S01]  /*09c0*/  MOV R10, UR14 ;  /* 0x0000000e000a7c02 */ /* 0x000fe20008000f00 */
[----:B------:R-:W-:Y:S01]  /*09d0*/  IMAD.U32 R11, RZ, RZ, UR15 ;  /* 0x0000000fff0b7e24 */ /* 0x000fe2000f8e00ff */
[----:B------:R-:W-:Y:S01]  /*09e0*/  @!P0 IADD3 R17, PT, PT, R21, UR4, RZ ;  /* 0x0000000415118c10 */ /* 0x000fe2000fffe0ff */
[----:B------:R-:W-:Y:S01]  /*09f0*/  @!P0 IMAD R19, R19, UR18, R0 ;  /* 0x0000001213138c24 */ /* 0x000fe2000f8e0200 */
[----:B------:R-:W2:Y:S04]  /*0a00*/  @P1 LDG.E.64 R6, desc[UR16][R6.64] ;  /* 0x0000001006061981 */ /* 0x000ea8000c1e1b00 */
[----:B------:R-:W2:Y:S01]  /*0a10*/  @P1 LDG.E.64 R8, desc[UR16][R8.64+0x8] ;  /* 0x0000081008081981 */ /* 0x000ea2000c1e1b00 */
[----:B------:R-:W-:-:S04]  /*0a20*/  @!P0 IMAD.WIDE.U32 R14, R17, 0x8, R14 ;  /* 0x00000008110e8825 */ /* 0x000fc800078e000e */
[----:B------:R-:W-:Y:S02]  /*0a30*/  @!P0 IMAD.WIDE R10, R19, 0x8, R10 ;  /* 0x00000008130a8825 */ /* 0x000fe400078e020a */
[----:B------:R-:W3:Y:S04]  /*0a40*/  @!P0 LDG.E.64 R14, desc[UR16][R14.64] ;  /* 0x000000100e0e8981 */ /* 0x000ee8000c1e1b00 */
[----:B------:R-:W3:Y:S01]  /*0a50*/  @!P0 LDG.E.64 R10, desc[UR16][R10.64] ;  /* 0x000000100a0a8981 */ /* 0x000ee2000c1e1b00 */
[----:B----4-:R-:W-:-:S08]  /*0a60*/  @P1 DFMA R2, R2, R4, R12 ;  /* 0x000000040202122b */ /* 0x010fd0000000000c */
[----:B--2---:R-:W-:-:S08]  /*0a70*/  @P1 DFMA R12, R8, R6, R2 ;  /* 0x00000006080c122b */ /* 0x004fd00000000002 */
[----:B---3--:R-:W-:-:S11]  /*0a80*/  @!P0 DFMA R12, R14, R10, R12 ;  /* 0x0000000a0e0c822b */ /* 0x008fd6000000000c */
.L_x_12:
[----:B------:R-:W1:Y:S01]  /*0a90*/  LDC.64 R2, c[0x0][0x390] ;  /* 0x0000e400ff027b82 */ /* 0x000e620000000a00 */
[----:B------:R-:W-:-:S05]  /*0aa0*/  IADD3 R21, PT, PT, R0, R21, RZ ;  /* 0x0000001500157210 */ /* 0x000fca0007ffe0ff */
[----:B-1----:R-:W-:-:S05]  /*0ab0*/  IMAD.WIDE R2, R21, 0x8, R2 ;  /* 0x0000000815027825 */ /* 0x002fca00078e0202 */
[----:B0-----:R-:W-:Y:S01]  /*0ac0*/  STG.E.64 desc[UR16][R2.64], R12 ;  /* 0x0000000c02007986 */ /* 0x001fe2000c101b10 */
[----:B------:R-:W-:Y:S05]  /*0ad0*/  EXIT ;  /* 0x000000000000794d */ /* 0x000fea0003800000 */
.L_x_14:
        /* <DEDUP_REMOVED lines=10> */
.L_x_18:


//--------------------- .nv.shared._Z15mm_kernel_tiledILi32EEvPKdS1_Pdi --------------------------
	.section	.nv.shared._Z15mm_kernel_tiledILi32EEvPKdS1_Pdi,"aw",@nobits
	.sectionflags	@""
	.align	8
.nv.shared._Z15mm_kernel_tiledILi32EEvPKdS1_Pdi:
	.zero		17408


//--------------------- .nv.shared.reserved.0     --------------------------
	.section	.nv.shared.reserved.0,"aw",@nobits
	.weak		__nv_reservedSMEM_offset_0_alias
	.size		__nv_reservedSMEM_offset_0_alias, 0, 64
	.other		__nv_reservedSMEM_offset_0_alias,@"STO_CUDA_RESERVED_SHARED STV_DEFAULT"
__nv_reservedSMEM_offset_0_alias:
	.zero		0
	.zero		64


//--------------------- .nv.shared._Z15mm_kernel_tiledILi16EEvPKdS1_Pdi --------------------------
	.section	.nv.shared._Z15mm_kernel_tiledILi16EEvPKdS1_Pdi,"aw",@nobits
	.sectionflags	@""
	.align	8
.nv.shared._Z15mm_kernel_tiledILi16EEvPKdS1_Pdi:
	.zero		5120


//--------------------- .nv.shared._Z15mm_kernel_tiledILi8EEvPKdS1_Pdi --------------------------
	.section	.nv.shared._Z15mm_kernel_tiledILi8EEvPKdS1_Pdi,"aw",@nobits
	.sectionflags	@""
	.align	8
.nv.shared._Z15mm_kernel_tiledILi8EEvPKdS1_Pdi:
	.zero		2048


//--------------------- .nv.constant0._Z15mm_kernel_tiledILi32EEvPKdS1_Pdi --------------------------
	.section	.nv.constant0._Z15mm_kernel_tiledILi32EEvPKdS1_Pdi,"a",@progbits
	.sectionflags	@""
	.align	4
.nv.constant0._Z15mm_kernel_tiledILi32EEvPKdS1_Pdi:
	.zero		924


//--------------------- .nv.constant0._Z15mm_kernel_tiledILi16EEvPKdS1_Pdi --------------------------
	.section	.nv.constant0._Z15mm_kernel_tiledILi16EEvPKdS1_Pdi,"a",@progbits
	.sectionflags	@""
	.align	4
.nv.constant0._Z15mm_kernel_tiledILi16EEvPKdS1_Pdi:
	.zero		924


//--------------------- .nv.constant0._Z15mm_kernel_tiledILi8EEvPKdS1_Pdi --------------------------
	.section	.nv.constant0._Z15mm_kernel_tiledILi8EEvPKdS1_Pdi,"a",@progbits
	.sectionflags	@""
	.align	4
.nv.constant0._Z15mm_kernel_tiledILi8EEvPKdS1_Pdi:
	.zero		924


//--------------------- .nv.constant0._Z16mm_kernel_simplePKdS0_Pdi --------------------------
	.section	.nv.constant0._Z16mm_kernel_simplePKdS0_Pdi,"a",@progbits
	.sectionflags	@""
	.align	4
.nv.constant0._Z16mm_kernel_simplePKdS0_Pdi:
	.zero		924


//--------------------- SYMBOLS --------------------------

	.type		.nv.reservedSmem.offset0,@object
	.size		.nv.reservedSmem.offset0,0x4
	.type		.nv.reservedSmem.cap,@object
	.size		.nv.reservedSmem.cap,0x4
